//
// Generated by NVIDIA NVVM Compiler
//
// Compiler Build ID: CL-36424714
// Cuda compilation tools, release 13.0, V13.0.88
// Based on NVVM 20.0.0
//

.version 9.0
.target sm_100
.address_size 64

	// .globl	kernel

.visible .entry kernel(
	.param .u32 kernel_param_0,
	.param .u32 kernel_param_1,
	.param .u64 .ptr .align 1 kernel_param_2,
	.param .u64 .ptr .align 1 kernel_param_3
)
{
	.reg .pred 	%p<50>;
	.reg .b32 	%r<173>;
	.reg .b32 	%f<157>;
	.reg .b64 	%rd<52>;

	ld.param.u32 	%r97, [kernel_param_0];
	ld.param.u32 	%r98, [kernel_param_1];
	ld.param.u64 	%rd19, [kernel_param_2];
	ld.param.u64 	%rd18, [kernel_param_3];
	cvta.to.global.u64 	%rd1, %rd19;
	mov.u32 	%r99, %ctaid.x;
	mov.u32 	%r100, %ntid.x;
	mov.u32 	%r101, %tid.x;
	mad.lo.s32 	%r1, %r99, %r100, %r101;
	setp.ge.s32 	%p1, %r1, %r98;
	@%p1 bra 	$L__BB0_56;
	cvta.to.global.u64 	%rd2, %rd18;
	mul.lo.s32 	%r102, %r1, %r97;
	cvt.s64.s32 	%rd3, %r102;
	mul.wide.s32 	%rd21, %r102, 4;
	add.s64 	%rd4, %rd2, %rd21;
	setp.lt.s32 	%p2, %r97, 1;
	mov.f32 	%f114, 0fFF7FFFFF;
	mov.b64 	%rd50, -1;
	mov.u64 	%rd51, %rd50;
	mov.f32 	%f128, %f114;
	@%p2 bra 	$L__BB0_55;
	and.b32  	%r2, %r97, 15;
	setp.lt.u32 	%p3, %r97, 16;
	mov.b32 	%r120, 0;
	@%p3 bra 	$L__BB0_5;
	and.b32  	%r120, %r97, 2147483632;
	neg.s32 	%r124, %r120;
	shl.b64 	%rd22, %rd3, 2;
	add.s64 	%rd23, %rd22, %rd2;
	add.s64 	%rd49, %rd23, 32;
$L__BB0_4:
	.pragma "nounroll";
	mov.b32 	%r104, 0;
	st.global.u32 	[%rd49+-32], %r104;
	st.global.u32 	[%rd49+-28], %r104;
	st.global.u32 	[%rd49+-24], %r104;
	st.global.u32 	[%rd49+-20], %r104;
	st.global.u32 	[%rd49+-16], %r104;
	st.global.u32 	[%rd49+-12], %r104;
	st.global.u32 	[%rd49+-8], %r104;
	st.global.u32 	[%rd49+-4], %r104;
	st.global.u32 	[%rd49], %r104;
	st.global.u32 	[%rd49+4], %r104;
	st.global.u32 	[%rd49+8], %r104;
	st.global.u32 	[%rd49+12], %r104;
	st.global.u32 	[%rd49+16], %r104;
	st.global.u32 	[%rd49+20], %r104;
	st.global.u32 	[%rd49+24], %r104;
	st.global.u32 	[%rd49+28], %r104;
	add.s32 	%r124, %r124, 16;
	add.s64 	%rd49, %rd49, 64;
	setp.eq.s32 	%p4, %r124, 0;
	@%p4 bra 	$L__BB0_5;
	bra.uni 	$L__BB0_4;
$L__BB0_5:
	setp.eq.s32 	%p5, %r2, 0;
	@%p5 bra 	$L__BB0_14;
	and.b32  	%r6, %r97, 7;
	setp.lt.u32 	%p6, %r2, 8;
	@%p6 bra 	$L__BB0_8;
	mul.wide.u32 	%rd24, %r120, 4;
	add.s64 	%rd25, %rd4, %rd24;
	mov.b32 	%r105, 0;
	st.global.u32 	[%rd25], %r105;
	st.global.u32 	[%rd25+4], %r105;
	st.global.u32 	[%rd25+8], %r105;
	st.global.u32 	[%rd25+12], %r105;
	st.global.u32 	[%rd25+16], %r105;
	st.global.u32 	[%rd25+20], %r105;
	st.global.u32 	[%rd25+24], %r105;
	st.global.u32 	[%rd25+28], %r105;
	add.s32 	%r120, %r120, 8;
$L__BB0_8:
	setp.eq.s32 	%p7, %r6, 0;
	@%p7 bra 	$L__BB0_14;
	and.b32  	%r9, %r97, 3;
	setp.lt.u32 	%p8, %r6, 4;
	@%p8 bra 	$L__BB0_11;
	mul.wide.u32 	%rd26, %r120, 4;
	add.s64 	%rd27, %rd4, %rd26;
	mov.b32 	%r106, 0;
	st.global.u32 	[%rd27], %r106;
	st.global.u32 	[%rd27+4], %r106;
	st.global.u32 	[%rd27+8], %r106;
	st.global.u32 	[%rd27+12], %r106;
	add.s32 	%r120, %r120, 4;
$L__BB0_11:
	setp.eq.s32 	%p9, %r9, 0;
	@%p9 bra 	$L__BB0_14;
	shl.b64 	%rd28, %rd3, 2;
	mul.wide.u32 	%rd29, %r120, 4;
	add.s64 	%rd30, %rd28, %rd29;
	add.s64 	%rd48, %rd2, %rd30;
	neg.s32 	%r123, %r9;
$L__BB0_13:
	.pragma "nounroll";
	mov.b32 	%r107, 0;
	st.global.u32 	[%rd48], %r107;
	add.s64 	%rd48, %rd48, 4;
	add.s32 	%r123, %r123, 1;
	setp.ne.s32 	%p10, %r123, 0;
	@%p10 bra 	$L__BB0_13;
$L__BB0_14:
	and.b32  	%r15, %r97, 7;
	setp.lt.u32 	%p11, %r97, 8;
	mov.b32 	%r143, -1;
	mov.f32 	%f128, 0fFF7FFFFF;
	mov.b32 	%r146, 0;
	mov.f32 	%f114, %f128;
	mov.u32 	%r129, %r143;
	@%p11 bra 	$L__BB0_33;
	and.b32  	%r146, %r97, 2147483640;
	mov.b32 	%r143, -1;
	mov.f32 	%f128, 0fFF7FFFFF;
	mov.b32 	%r125, 0;
$L__BB0_16:
	.pragma "nounroll";
	cvt.u64.u32 	%rd31, %r125;
	add.s64 	%rd32, %rd31, %rd3;
	shl.b64 	%rd33, %rd32, 2;
	add.s64 	%rd11, %rd1, %rd33;
	ld.global.f32 	%f116, [%rd11];
	setp.gt.f32 	%p12, %f116, %f114;
	mov.u32 	%r131, %r125;
	@%p12 bra 	$L__BB0_18;
	setp.gt.f32 	%p13, %f116, %f128;
	selp.b32 	%r22, %r125, %r143, %p13;
	selp.f32 	%f4, %f116, %f128, %p13;
	mov.u32 	%r131, %r129;
	mov.u32 	%r129, %r22;
	mov.f32 	%f116, %f114;
	mov.f32 	%f114, %f4;
$L__BB0_18:
	add.s32 	%r133, %r125, 1;
	ld.global.f32 	%f118, [%rd11+4];
	setp.gt.f32 	%p14, %f118, %f116;
	@%p14 bra 	$L__BB0_20;
	setp.gt.f32 	%p15, %f118, %f114;
	selp.b32 	%r26, %r133, %r129, %p15;
	selp.f32 	%f8, %f118, %f114, %p15;
	mov.u32 	%r133, %r131;
	mov.u32 	%r131, %r26;
	mov.f32 	%f118, %f116;
	mov.f32 	%f116, %f8;
$L__BB0_20:
	add.s32 	%r135, %r125, 2;
	ld.global.f32 	%f120, [%rd11+8];
	setp.gt.f32 	%p16, %f120, %f118;
	@%p16 bra 	$L__BB0_22;
	setp.gt.f32 	%p17, %f120, %f116;
	selp.b32 	%r30, %r135, %r131, %p17;
	selp.f32 	%f12, %f120, %f116, %p17;
	mov.u32 	%r135, %r133;
	mov.u32 	%r133, %r30;
	mov.f32 	%f120, %f118;
	mov.f32 	%f118, %f12;
$L__BB0_22:
	add.s32 	%r137, %r125, 3;
	ld.global.f32 	%f122, [%rd11+12];
	setp.gt.f32 	%p18, %f122, %f120;
	@%p18 bra 	$L__BB0_24;
	setp.gt.f32 	%p19, %f122, %f118;
	selp.b32 	%r34, %r137, %r133, %p19;
	selp.f32 	%f16, %f122, %f118, %p19;
	mov.u32 	%r137, %r135;
	mov.u32 	%r135, %r34;
	mov.f32 	%f122, %f120;
	mov.f32 	%f120, %f16;
$L__BB0_24:
	add.s32 	%r139, %r125, 4;
	ld.global.f32 	%f124, [%rd11+16];
	setp.gt.f32 	%p20, %f124, %f122;
	@%p20 bra 	$L__BB0_26;
	setp.gt.f32 	%p21, %f124, %f120;
	selp.b32 	%r38, %r139, %r135, %p21;
	selp.f32 	%f20, %f124, %f120, %p21;
	mov.u32 	%r139, %r137;
	mov.u32 	%r137, %r38;
	mov.f32 	%f124, %f122;
	mov.f32 	%f122, %f20;
$L__BB0_26:
	add.s32 	%r141, %r125, 5;
	ld.global.f32 	%f126, [%rd11+20];
	setp.gt.f32 	%p22, %f126, %f124;
	@%p22 bra 	$L__BB0_28;
	setp.gt.f32 	%p23, %f126, %f122;
	selp.b32 	%r42, %r141, %r137, %p23;
	selp.f32 	%f24, %f126, %f122, %p23;
	mov.u32 	%r141, %r139;
	mov.u32 	%r139, %r42;
	mov.f32 	%f126, %f124;
	mov.f32 	%f124, %f24;
$L__BB0_28:
	add.s32 	%r143, %r125, 6;
	ld.global.f32 	%f128, [%rd11+24];
	setp.gt.f32 	%p24, %f128, %f126;
	@%p24 bra 	$L__BB0_30;
	setp.gt.f32 	%p25, %f128, %f124;
	selp.b32 	%r46, %r143, %r139, %p25;
	selp.f32 	%f28, %f128, %f124, %p25;
	mov.u32 	%r143, %r141;
	mov.u32 	%r141, %r46;
	mov.f32 	%f128, %f126;
	mov.f32 	%f126, %f28;
$L__BB0_30:
	add.s32 	%r129, %r125, 7;
	ld.global.f32 	%f114, [%rd11+28];
	setp.gt.f32 	%p26, %f114, %f128;
	@%p26 bra 	$L__BB0_32;
	setp.gt.f32 	%p27, %f114, %f126;
	selp.b32 	%r50, %r129, %r141, %p27;
	selp.f32 	%f32, %f114, %f126, %p27;
	mov.u32 	%r129, %r143;
	mov.u32 	%r143, %r50;
	mov.f32 	%f114, %f128;
	mov.f32 	%f128, %f32;
$L__BB0_32:
	add.s32 	%r125, %r125, 8;
	setp.ne.s32 	%p28, %r125, %r146;
	@%p28 bra 	$L__BB0_16;
$L__BB0_33:
	setp.eq.s32 	%p29, %r15, 0;
	@%p29 bra 	$L__BB0_54;
	and.b32  	%r59, %r97, 3;
	setp.lt.u32 	%p30, %r15, 4;
	@%p30 bra 	$L__BB0_44;
	cvt.u64.u32 	%rd34, %r146;
	add.s64 	%rd35, %rd34, %rd3;
	shl.b64 	%rd36, %rd35, 2;
	add.s64 	%rd12, %rd1, %rd36;
	ld.global.f32 	%f136, [%rd12];
	setp.gt.f32 	%p31, %f136, %f114;
	mov.u32 	%r152, %r146;
	@%p31 bra 	$L__BB0_37;
	setp.gt.f32 	%p32, %f136, %f128;
	selp.b32 	%r60, %r146, %r143, %p32;
	selp.f32 	%f40, %f136, %f128, %p32;
	mov.u32 	%r152, %r129;
	mov.u32 	%r129, %r60;
	mov.f32 	%f136, %f114;
	mov.f32 	%f114, %f40;
$L__BB0_37:
	add.s32 	%r154, %r146, 1;
	ld.global.f32 	%f138, [%rd12+4];
	setp.gt.f32 	%p33, %f138, %f136;
	@%p33 bra 	$L__BB0_39;
	setp.gt.f32 	%p34, %f138, %f114;
	selp.b32 	%r64, %r154, %r129, %p34;
	selp.f32 	%f44, %f138, %f114, %p34;
	mov.u32 	%r154, %r152;
	mov.u32 	%r152, %r64;
	mov.f32 	%f138, %f136;
	mov.f32 	%f136, %f44;
$L__BB0_39:
	add.s32 	%r143, %r146, 2;
	ld.global.f32 	%f128, [%rd12+8];
	setp.gt.f32 	%p35, %f128, %f138;
	@%p35 bra 	$L__BB0_41;
	setp.gt.f32 	%p36, %f128, %f136;
	selp.b32 	%r68, %r143, %r152, %p36;
	selp.f32 	%f48, %f128, %f136, %p36;
	mov.u32 	%r143, %r154;
	mov.u32 	%r154, %r68;
	mov.f32 	%f128, %f138;
	mov.f32 	%f138, %f48;
$L__BB0_41:
	add.s32 	%r129, %r146, 3;
	ld.global.f32 	%f114, [%rd12+12];
	setp.gt.f32 	%p37, %f114, %f128;
	@%p37 bra 	$L__BB0_43;
	setp.gt.f32 	%p38, %f114, %f138;
	selp.b32 	%r72, %r129, %r154, %p38;
	selp.f32 	%f52, %f114, %f138, %p38;
	mov.u32 	%r129, %r143;
	mov.u32 	%r143, %r72;
	mov.f32 	%f114, %f128;
	mov.f32 	%f128, %f52;
$L__BB0_43:
	add.s32 	%r146, %r146, 4;
$L__BB0_44:
	setp.eq.s32 	%p39, %r59, 0;
	@%p39 bra 	$L__BB0_54;
	setp.eq.s32 	%p40, %r59, 1;
	mov.f32 	%f148, %f128;
	mov.f32 	%f152, %f114;
	mov.u32 	%r165, %r143;
	mov.u32 	%r170, %r129;
	@%p40 bra 	$L__BB0_51;
	cvt.u64.u32 	%rd37, %r146;
	add.s64 	%rd38, %rd37, %rd3;
	shl.b64 	%rd39, %rd38, 2;
	add.s64 	%rd13, %rd1, %rd39;
	ld.global.f32 	%f148, [%rd13];
	setp.gt.f32 	%p41, %f148, %f114;
	mov.u32 	%r165, %r146;
	@%p41 bra 	$L__BB0_48;
	setp.gt.f32 	%p42, %f148, %f128;
	selp.b32 	%r81, %r146, %r143, %p42;
	selp.f32 	%f60, %f148, %f128, %p42;
	mov.u32 	%r165, %r129;
	mov.u32 	%r129, %r81;
	mov.f32 	%f148, %f114;
	mov.f32 	%f114, %f60;
$L__BB0_48:
	add.s32 	%r170, %r146, 1;
	ld.global.f32 	%f152, [%rd13+4];
	setp.gt.f32 	%p43, %f152, %f148;
	@%p43 bra 	$L__BB0_50;
	setp.gt.f32 	%p44, %f152, %f114;
	selp.b32 	%r85, %r170, %r129, %p44;
	selp.f32 	%f64, %f152, %f114, %p44;
	mov.u32 	%r170, %r165;
	mov.u32 	%r165, %r85;
	mov.f32 	%f152, %f148;
	mov.f32 	%f148, %f64;
$L__BB0_50:
	add.s32 	%r146, %r146, 2;
	mov.u32 	%r129, %r170;
	mov.u32 	%r143, %r165;
	mov.f32 	%f114, %f152;
	mov.f32 	%f128, %f148;
$L__BB0_51:
	and.b32  	%r115, %r97, 1;
	setp.eq.b32 	%p45, %r115, 1;
	not.pred 	%p46, %p45;
	@%p46 bra 	$L__BB0_54;
	cvt.u64.u32 	%rd40, %r146;
	add.s64 	%rd41, %rd40, %rd3;
	shl.b64 	%rd42, %rd41, 2;
	add.s64 	%rd43, %rd1, %rd42;
	ld.global.f32 	%f114, [%rd43];
	setp.gt.f32 	%p47, %f114, %f152;
	mov.u32 	%r129, %r146;
	mov.u32 	%r143, %r170;
	mov.f32 	%f128, %f152;
	@%p47 bra 	$L__BB0_54;
	setp.gt.f32 	%p48, %f114, %f148;
	selp.b32 	%r143, %r146, %r165, %p48;
	selp.f32 	%f128, %f114, %f148, %p48;
	mov.u32 	%r129, %r170;
	mov.f32 	%f114, %f152;
$L__BB0_54:
	cvt.s64.s32 	%rd50, %r129;
	cvt.s64.s32 	%rd51, %r143;
$L__BB0_55:
	setp.gt.f32 	%p49, %f114, %f128;
	selp.f32 	%f83, %f114, %f128, %p49;
	sub.f32 	%f84, %f114, %f83;
	fma.rn.f32 	%f85, %f84, 0f3BBB989D, 0f3F000000;
	cvt.sat.f32.f32 	%f86, %f85;
	mov.f32 	%f87, 0f4B400001;
	mov.f32 	%f88, 0f437C0000;
	fma.rm.f32 	%f89, %f86, %f88, %f87;
	add.f32 	%f90, %f89, 0fCB40007F;
	neg.f32 	%f91, %f90;
	fma.rn.f32 	%f92, %f84, 0f3FB8AA3B, %f91;
	fma.rn.f32 	%f93, %f84, 0f32A57060, %f92;
	mov.b32 	%r116, %f89;
	shl.b32 	%r117, %r116, 23;
	mov.b32 	%f94, %r117;
	ex2.approx.ftz.f32 	%f95, %f93;
	mul.f32 	%f96, %f95, %f94;
	sub.f32 	%f97, %f128, %f83;
	fma.rn.f32 	%f98, %f97, 0f3BBB989D, 0f3F000000;
	cvt.sat.f32.f32 	%f99, %f98;
	fma.rm.f32 	%f100, %f99, %f88, %f87;
	add.f32 	%f101, %f100, 0fCB40007F;
	neg.f32 	%f102, %f101;
	fma.rn.f32 	%f103, %f97, 0f3FB8AA3B, %f102;
	fma.rn.f32 	%f104, %f97, 0f32A57060, %f103;
	mov.b32 	%r118, %f100;
	shl.b32 	%r119, %r118, 23;
	mov.b32 	%f105, %r119;
	ex2.approx.ftz.f32 	%f106, %f104;
	mul.f32 	%f107, %f106, %f105;
	add.f32 	%f108, %f96, %f107;
	div.rn.f32 	%f109, %f96, %f108;
	shl.b64 	%rd44, %rd50, 2;
	add.s64 	%rd45, %rd4, %rd44;
	st.global.f32 	[%rd45], %f109;
	div.rn.f32 	%f110, %f107, %f108;
	shl.b64 	%rd46, %rd51, 2;
	add.s64 	%rd47, %rd4, %rd46;
	st.global.f32 	[%rd47], %f110;
$L__BB0_56:
	ret;

}


// ===== COMPILED SASS (sm_100) =====

	.target	sm_100

	.elftype	@"ET_EXEC"


//--------------------- .note.nv.tkinfo           --------------------------
	.section	.note.nv.tkinfo,"",@"SHT_NOTE"
	.sectionflags	@"SHF_NOTE_NV_TKINFO"
	.tkinfo
        /*0018*/ 	.word	0x00000002
        /*0030*/ 	.string	""
        /*0030*/ 	.string	"ptxas"
        /*0030*/ 	.string	"Cuda compilation tools, release 13.0, V13.0.88"
        /*0030*/ 	.string	"Build cuda_13.0.r13.0/compiler.36424714_0"
        /*0030*/ 	.string	"-arch sm_100 -m 64 "



//--------------------- .note.nv.cuinfo           --------------------------
	.section	.note.nv.cuinfo,"",@"SHT_NOTE"
	.sectionflags	@"SHF_NOTE_NV_CUINFO"
        /*0018*/ 	.short	0x0002
        /*001a*/ 	.short	0x0064
        /*001c*/ 	.short	0x0082
	.zero		2


//--------------------- .nv.info                  --------------------------
	.section	.nv.info,"",@"SHT_CUDA_INFO"
	.align	4


	//----- nvinfo : EIATTR_REGCOUNT
	.align		4
        /*0000*/ 	.byte	0x04, 0x2f
        /*0002*/ 	.short	(.L_1 - .L_0)
	.align		4
.L_0:
        /*0004*/ 	.word	index@(kernel)
        /*0008*/ 	.word	0x00000018


	//----- nvinfo : EIATTR_FRAME_SIZE
	.align		4
.L_1:
        /*000c*/ 	.byte	0x04, 0x11
        /*000e*/ 	.short	(.L_3 - .L_2)
	.align		4
.L_2:
        /*0010*/ 	.word	index@($__internal_0_$__cuda_sm3x_div_rn_noftz_f32_slowpath)
        /*0014*/ 	.word	0x00000000


	//----- nvinfo : EIATTR_FRAME_SIZE
	.align		4
.L_3:
        /*0018*/ 	.byte	0x04, 0x11
        /*001a*/ 	.short	(.L_5 - .L_4)
	.align		4
.L_4:
        /*001c*/ 	.word	index@(kernel)
        /*0020*/ 	.word	0x00000000


	//----- nvinfo : EIATTR_MIN_STACK_SIZE
	.align		4
.L_5:
        /*0024*/ 	.byte	0x04, 0x12
        /*0026*/ 	.short	(.L_7 - .L_6)
	.align		4
.L_6:
        /*0028*/ 	.word	index@(kernel)
        /*002c*/ 	.word	0x00000000
.L_7:


//--------------------- .nv.compat                --------------------------
	.section	.nv.compat,"",@"SHT_CUDA_COMPAT_INFO"
	.align	4
        /*0000*/ 	.byte	0x02, 0x09, 0x00, 0x00, 0x02, 0x02, 0x01, 0x00, 0x02, 0x05, 0x05, 0x00, 0x03, 0x07, 0x01, 0x01
        /*0010*/ 	.byte	0x02, 0x03, 0x00, 0x00, 0x02, 0x06, 0x01, 0x00, 0x04, 0x0b, 0x08, 0x00, 0x01, 0x00, 0x00, 0x00
        /*0020*/ 	.byte	0x00, 0x00, 0x00, 0x00


//--------------------- .nv.info.kernel           --------------------------
	.section	.nv.info.kernel,"",@"SHT_CUDA_INFO"
	.sectionflags	@""
	.align	4


	//----- nvinfo : EIATTR_CUDA_API_VERSION
	.align		4
        /*0000*/ 	.byte	0x04, 0x37
        /*0002*/ 	.short	(.L_9 - .L_8)
.L_8:
        /*0004*/ 	.word	0x00000082


	//----- nvinfo : EIATTR_KPARAM_INFO
	.align		4
.L_9:
        /*0008*/ 	.byte	0x04, 0x17
        /*000a*/ 	.short	(.L_11 - .L_10)
.L_10:
        /*000c*/ 	.word	0x00000000
        /*0010*/ 	.short	0x0003
        /*0012*/ 	.short	0x0010
        /*0014*/ 	.byte	0x00, 0xf5, 0x21, 0x00


	//----- nvinfo : EIATTR_KPARAM_INFO
	.align		4
.L_11:
        /*0018*/ 	.byte	0x04, 0x17
        /*001a*/ 	.short	(.L_13 - .L_12)
.L_12:
        /*001c*/ 	.word	0x00000000
        /*0020*/ 	.short	0x0002
        /*0022*/ 	.short	0x0008
        /*0024*/ 	.byte	0x00, 0xf5, 0x21, 0x00


	//----- nvinfo : EIATTR_KPARAM_INFO
	.align		4
.L_13:
        /*0028*/ 	.byte	0x04, 0x17
        /*002a*/ 	.short	(.L_15 - .L_14)
.L_14:
        /*002c*/ 	.word	0x00000000
        /*0030*/ 	.short	0x0001
        /*0032*/ 	.short	0x0004
        /*0034*/ 	.byte	0x00, 0xf0, 0x11, 0x00


	//----- nvinfo : EIATTR_KPARAM_INFO
	.align		4
.L_15:
        /*0038*/ 	.byte	0x04, 0x17
        /*003a*/ 	.short	(.L_17 - .L_16)
.L_16:
        /*003c*/ 	.word	0x00000000
        /*0040*/ 	.short	0x0000
        /*0042*/ 	.short	0x0000
        /*0044*/ 	.byte	0x00, 0xf0, 0x11, 0x00


	//----- nvinfo : EIATTR_SPARSE_MMA_MASK
	.align		4
.L_17:
        /*0048*/ 	.byte	0x03, 0x50
        /*004a*/ 	.short	0x0000


	//----- nvinfo : EIATTR_MAXREG_COUNT
	.align		4
        /*004c*/ 	.byte	0x03, 0x1b
        /*004e*/ 	.short	0x00ff


	//----- nvinfo : EIATTR_MERCURY_ISA_VERSION
	.align		4
        /*0050*/ 	.byte	0x03, 0x5f
        /*0052*/ 	.short	0x0101


	//----- nvinfo : EIATTR_VRC_CTA_INIT_COUNT
	.align		4
        /*0054*/ 	.byte	0x02, 0x4a
	.zero		1
	.zero		1


	//----- nvinfo : EIATTR_EXIT_INSTR_OFFSETS
	.align		4
        /*0058*/ 	.byte	0x04, 0x1c
        /*005a*/ 	.short	(.L_19 - .L_18)


	//   ....[0]....
.L_18:
        /*005c*/ 	.word	0x00000070


	//   ....[1]....
        /*0060*/ 	.word	0x000016f0


	//----- nvinfo : EIATTR_CRS_STACK_SIZE
	.align		4
.L_19:
        /*0064*/ 	.byte	0x04, 0x1e
        /*0066*/ 	.short	(.L_21 - .L_20)
.L_20:
        /*0068*/ 	.word	0x00000000


	//----- nvinfo : EIATTR_CBANK_PARAM_SIZE
	.align		4
.L_21:
        /*006c*/ 	.byte	0x03, 0x19
        /*006e*/ 	.short	0x0018


	//----- nvinfo : EIATTR_PARAM_CBANK
	.align		4
        /*0070*/ 	.byte	0x04, 0x0a
        /*0072*/ 	.short	(.L_23 - .L_22)
	.align		4
.L_22:
        /*0074*/ 	.word	index@(.nv.constant0.kernel)
        /*0078*/ 	.short	0x0380
        /*007a*/ 	.short	0x0018


	//----- nvinfo : EIATTR_SW_WAR
	.align		4
.L_23:
        /*007c*/ 	.byte	0x04, 0x36
        /*007e*/ 	.short	(.L_25 - .L_24)
.L_24:
        /*0080*/ 	.word	0x00000008
.L_25:


//--------------------- .nv.callgraph             --------------------------
	.section	.nv.callgraph,"",@"SHT_CUDA_CALLGRAPH"
	.align	4
	.sectionentsize	8
	.align		4
        /*0000*/ 	.word	0x00000000
	.align		4
        /*0004*/ 	.word	0xffffffff
	.align		4
        /*0008*/ 	.word	0x00000000
	.align		4
        /*000c*/ 	.word	0xfffffffe
	.align		4
        /*0010*/ 	.word	0x00000000
	.align		4
        /*0014*/ 	.word	0xfffffffd
	.align		4
        /*0018*/ 	.word	0x00000000
	.align		4
        /*001c*/ 	.word	0xfffffffc


//--------------------- .text.kernel              --------------------------
	.section	.text.kernel,"ax",@progbits
	.align	128
        .global         kernel
        .type           kernel,@function
        .size           kernel,(.L_x_27 - kernel)
        .other          kernel,@"STO_CUDA_ENTRY STV_DEFAULT"
kernel:
.text.kernel:
[----:B------:R-:W-:Y:S01]  /*0000*/  LDC R1, c[0x0][0x37c] ;  /* 0x0000df00ff017b82 */ /* 0x000fe20000000800 */
[----:B------:R-:W0:Y:S07]  /*0010*/  S2R R3, SR_TID.X ;  /* 0x0000000000037919 */ /* 0x000e2e0000002100 */
[----:B------:R-:W0:Y:S01]  /*0020*/  S2UR UR4, SR_CTAID.X ;  /* 0x00000000000479c3 */ /* 0x000e220000002500 */
[----:B------:R-:W1:Y:S07]  /*0030*/  LDCU UR5, c[0x0][0x384] ;  /* 0x00007080ff0577ac */ /* 0x000e6e0008000800 */
[----:B------:R-:W0:Y:S02]  /*0040*/  LDC R0, c[0x0][0x360] ;  /* 0x0000d800ff007b82 */ /* 0x000e240000000800 */
[----:B0-----:R-:W-:-:S05]  /*0050*/  IMAD R0, R0, UR4, R3 ;  /* 0x0000000400007c24 */ /* 0x001fca000f8e0203 */
[----:B-1----:R-:W-:-:S13]  /*0060*/  ISETP.GE.AND P0, PT, R0, UR5, PT ;  /* 0x0000000500007c0c */ /* 0x002fda000bf06270 */
[----:B------:R-:W-:Y:S05]  /*0070*/  @P0 EXIT ;  /* 0x000000000000094d */ /* 0x000fea0003800000 */
[----:B------:R-:W0:Y:S01]  /*0080*/  LDCU UR4, c[0x0][0x380] ;  /* 0x00007000ff0477ac */ /* 0x000e220008000800 */
[----:B------:R-:W1:Y:S01]  /*0090*/  LDC.64 R4, c[0x0][0x390] ;  /* 0x0000e400ff047b82 */ /* 0x000e620000000a00 */
[----:B------:R-:W-:Y:S02]  /*00a0*/  IMAD.MOV.U32 R2, RZ, RZ, -0x800001 ;  /* 0xff7fffffff027424 */ /* 0x000fe400078e00ff */
[----:B------:R-:W-:Y:S01]  /*00b0*/  IMAD.MOV.U32 R11, RZ, RZ, -0x800001 ;  /* 0xff7fffffff0b7424 */ /* 0x000fe200078e00ff */
[----:B------:R-:W2:Y:S01]  /*00c0*/  LDCU.64 UR8, c[0x0][0x358] ;  /* 0x00006b00ff0877ac */ /* 0x000ea20008000a00 */
[----:B------:R-:W-:Y:S02]  /*00d0*/  IMAD.MOV.U32 R6, RZ, RZ, -0x1 ;  /* 0xffffffffff067424 */ /* 0x000fe400078e00ff */
[----:B------:R-:W-:Y:S02]  /*00e0*/  IMAD.MOV.U32 R7, RZ, RZ, -0x1 ;  /* 0xffffffffff077424 */ /* 0x000fe400078e00ff */
[----:B------:R-:W-:-:S02]  /*00f0*/  IMAD.MOV.U32 R8, RZ, RZ, -0x1 ;  /* 0xffffffffff087424 */ /* 0x000fc400078e00ff */
[----:B------:R-:W-:Y:S01]  /*0100*/  IMAD.MOV.U32 R9, RZ, RZ, -0x1 ;  /* 0xffffffffff097424 */ /* 0x000fe200078e00ff */
[----:B0-----:R-:W-:Y:S02]  /*0110*/  UISETP.GE.AND UP0, UPT, UR4, 0x1, UPT ;  /* 0x000000010400788c */ /* 0x001fe4000bf06270 */
[----:B------:R-:W-:-:S04]  /*0120*/  IMAD R0, R0, UR4, RZ ;  /* 0x0000000400007c24 */ /* 0x000fc8000f8e02ff */
[----:B-1----:R-:W-:-:S03]  /*0130*/  IMAD.WIDE R4, R0, 0x4, R4 ;  /* 0x0000000400047825 */ /* 0x002fc600078e0204 */
[----:B--2---:R-:W-:Y:S05]  /*0140*/  BRA.U !UP0, `(.L_x_0) ;  /* 0x0000001108887547 */ /* 0x004fea000b800000 */
[----:B------:R-:W-:Y:S01]  /*0150*/  UISETP.GE.U32.AND UP1, UPT, UR4, 0x10, UPT ;  /* 0x000000100400788c */ /* 0x000fe2000bf26070 */
[----:B------:R-:W-:Y:S01]  /*0160*/  HFMA2 R9, -RZ, RZ, 0, 0 ;  /* 0x00000000ff097431 */ /* 0x000fe200000001ff */
[----:B------:R-:W-:Y:S01]  /*0170*/  ULOP3.LUT UR5, UR4, 0xf, URZ, 0xc0, !UPT ;  /* 0x0000000f04057892 */ /* 0x000fe2000f8ec0ff */
[----:B------:R-:W-:-:S03]  /*0180*/  SHF.R.S32.HI R3, RZ, 0x1f, R0 ;  /* 0x0000001fff037819 */ /* 0x000fc60000011400 */
[----:B------:R-:W-:-:S03]  /*0190*/  UISETP.NE.AND UP0, UPT, UR5, URZ, UPT ;  /* 0x000000ff0500728c */ /* 0x000fc6000bf05270 */
[----:B------:R-:W-:Y:S08]  /*01a0*/  BRA.U !UP1, `(.L_x_1) ;  /* 0x00000001097c7547 */ /* 0x000ff0000b800000 */
[----:B------:R-:W0:Y:S01]  /*01b0*/  LDCU.64 UR6, c[0x0][0x390] ;  /* 0x00007200ff0677ac */ /* 0x000e220008000a00 */
[----:B------:R-:W-:-:S06]  /*01c0*/  ULOP3.LUT UR4, UR4, 0x7ffffff0, URZ, 0xc0, !UPT ;  /* 0x7ffffff004047892 */ /* 0x000fcc000f8ec0ff */
[----:B------:R-:W-:Y:S01]  /*01d0*/  IMAD.U32 R9, RZ, RZ, UR4 ;  /* 0x00000004ff097e24 */ /* 0x000fe2000f8e00ff */
[----:B0-----:R-:W-:Y:S01]  /*01e0*/  LEA R2, P0, R0, UR6, 0x2 ;  /* 0x0000000600027c11 */ /* 0x001fe2000f8010ff */
[----:B------:R-:W-:-:S03]  /*01f0*/  UIADD3 UR6, UPT, UPT, -UR4, URZ, URZ ;  /* 0x000000ff04067290 */ /* 0x000fc6000fffe1ff */
[----:B------:R-:W-:Y:S02]  /*0200*/  IADD3 R2, P1, PT, R2, 0x20, RZ ;  /* 0x0000002002027810 */ /* 0x000fe40007f3e0ff */
[----:B------:R-:W-:-:S05]  /*0210*/  LEA.HI.X R11, R0, UR7, R3, 0x2, P0 ;  /* 0x00000007000b7c11 */ /* 0x000fca00080f1403 */
[----:B------:R-:W-:-:S07]  /*0220*/  IMAD.X R11, RZ, RZ, R11, P1 ;  /* 0x000000ffff0b7224 */ /* 0x000fce00008e060b */
.L_x_2:
[----:B0-----:R-:W-:Y:S01]  /*0230*/  IMAD.MOV.U32 R6, RZ, RZ, R2 ;  /* 0x000000ffff067224 */ /* 0x001fe200078e0002 */
[----:B------:R-:W-:Y:S01]  /*0240*/  UIADD3 UR6, UPT, UPT, UR6, 0x10, URZ ;  /* 0x0000001006067890 */ /* 0x000fe2000fffe0ff */
[----:B------:R-:W-:-:S03]  /*0250*/  IMAD.MOV.U32 R7, RZ, RZ, R11 ;  /* 0x000000ffff077224 */ /* 0x000fc600078e000b */
[----:B------:R-:W-:Y:S01]  /*0260*/  UISETP.NE.AND UP1, UPT, UR6, URZ, UPT ;  /* 0x000000ff0600728c */ /* 0x000fe2000bf25270 */
[----:B------:R-:W-:Y:S01]  /*0270*/  IADD3 R2, P0, PT, R6, 0x40, RZ ;  /* 0x0000004006027810 */ /* 0x000fe20007f1e0ff */
[----:B------:R0:W-:Y:S04]  /*0280*/  STG.E desc[UR8][R6.64+-0x20], RZ ;  /* 0xffffe0ff06007986 */ /* 0x0001e8000c101908 */
[----:B------:R0:W-:Y:S01]  /*0290*/  STG.E desc[UR8][R6.64+-0x1c], RZ ;  /* 0xffffe4ff06007986 */ /* 0x0001e2000c101908 */
[----:B------:R-:W-:-:S03]  /*02a0*/  IMAD.X R11, RZ, RZ, R7, P0 ;  /* 0x000000ffff0b7224 */ /* 0x000fc600000e0607 */
[----:B------:R0:W-:Y:S04]  /*02b0*/  STG.E desc[UR8][R6.64+-0x18], RZ ;  /* 0xffffe8ff06007986 */ /* 0x0001e8000c101908 */
        /* <DEDUP_REMOVED lines=12> */
[----:B------:R0:W-:Y:S01]  /*0380*/  STG.E desc[UR8][R6.64+0x1c], RZ ;  /* 0x00001cff06007986 */ /* 0x0001e2000c101908 */
[----:B------:R-:W-:Y:S05]  /*0390*/  BRA.U UP1, `(.L_x_2) ;  /* 0xfffffffd01a47547 */ /* 0x000fea000b83ffff */
.L_x_1:
[----:B------:R-:W-:Y:S05]  /*03a0*/  BRA.U !UP0, `(.L_x_3) ;  /* 0x00000001089c7547 */ /* 0x000fea000b800000 */
[----:B------:R-:W1:Y:S01]  /*03b0*/  LDC R2, c[0x0][0x380] ;  /* 0x0000e000ff027b82 */ /* 0x000e620000000800 */
[----:B------:R-:W-:Y:S01]  /*03c0*/  UISETP.GE.U32.AND UP0, UPT, UR5, 0x8, UPT ;  /* 0x000000080500788c */ /* 0x000fe2000bf06070 */
[----:B-1----:R-:W-:-:S04]  /*03d0*/  LOP3.LUT R8, R2, 0x7, RZ, 0xc0, !PT ;  /* 0x0000000702087812 */ /* 0x002fc800078ec0ff */
[----:B------:R-:W-:-:S04]  /*03e0*/  ISETP.NE.AND P0, PT, R8, RZ, PT ;  /* 0x000000ff0800720c */ /* 0x000fc80003f05270 */
[----:B------:R-:W-:Y:S09]  /*03f0*/  BRA.U !UP0, `(.L_x_4) ;  /* 0x0000000108287547 */ /* 0x000ff2000b800000 */
[----:B0-----:R-:W-:-:S04]  /*0400*/  IMAD.WIDE.U32 R6, R9, 0x4, R4 ;  /* 0x0000000409067825 */ /* 0x001fc800078e0004 */
[----:B------:R-:W-:Y:S01]  /*0410*/  VIADD R9, R9, 0x8 ;  /* 0x0000000809097836 */ /* 0x000fe20000000000 */
[----:B------:R1:W-:Y:S04]  /*0420*/  STG.E desc[UR8][R6.64], RZ ;  /* 0x000000ff06007986 */ /* 0x0003e8000c101908 */
[----:B------:R1:W-:Y:S04]  /*0430*/  STG.E desc[UR8][R6.64+0x4], RZ ;  /* 0x000004ff06007986 */ /* 0x0003e8000c101908 */
[----:B------:R1:W-:Y:S04]  /*0440*/  STG.E desc[UR8][R6.64+0x8], RZ ;  /* 0x000008ff06007986 */ /* 0x0003e8000c101908 */
[----:B------:R1:W-:Y:S04]  /*0450*/  STG.E desc[UR8][R6.64+0xc], RZ ;  /* 0x00000cff06007986 */ /* 0x0003e8000c101908 */
[----:B------:R1:W-:Y:S04]  /*0460*/  STG.E desc[UR8][R6.64+0x10], RZ ;  /* 0x000010ff06007986 */ /* 0x0003e8000c101908 */
[----:B------:R1:W-:Y:S04]  /*0470*/  STG.E desc[UR8][R6.64+0x14], RZ ;  /* 0x000014ff06007986 */ /* 0x0003e8000c101908 */
[----:B------:R1:W-:Y:S04]  /*0480*/  STG.E desc[UR8][R6.64+0x18], RZ ;  /* 0x000018ff06007986 */ /* 0x0003e8000c101908 */
[----:B------:R1:W-:Y:S02]  /*0490*/  STG.E desc[UR8][R6.64+0x1c], RZ ;  /* 0x00001cff06007986 */ /* 0x0003e4000c101908 */
.L_x_4:
[----:B------:R-:W-:Y:S05]  /*04a0*/  @!P0 BRA `(.L_x_3) ;  /* 0x00000000005c8947 */ /* 0x000fea0003800000 */
[----:B------:R-:W-:Y:S02]  /*04b0*/  ISETP.GE.U32.AND P0, PT, R8, 0x4, PT ;  /* 0x000000040800780c */ /* 0x000fe40003f06070 */
[----:B------:R-:W-:-:S04]  /*04c0*/  LOP3.LUT R2, R2, 0x3, RZ, 0xc0, !PT ;  /* 0x0000000302027812 */ /* 0x000fc800078ec0ff */
[----:B------:R-:W-:-:S07]  /*04d0*/  ISETP.NE.AND P1, PT, R2, RZ, PT ;  /* 0x000000ff0200720c */ /* 0x000fce0003f25270 */
[C---:B01----:R-:W-:Y:S01]  /*04e0*/  @P0 IMAD.WIDE.U32 R6, R9.reuse, 0x4, R4 ;  /* 0x0000000409060825 */ /* 0x043fe200078e0004 */
[----:B------:R-:W-:-:S04]  /*04f0*/  @P0 IADD3 R9, PT, PT, R9, 0x4, RZ ;  /* 0x0000000409090810 */ /* 0x000fc80007ffe0ff */
[----:B------:R2:W-:Y:S04]  /*0500*/  @P0 STG.E desc[UR8][R6.64], RZ ;  /* 0x000000ff06000986 */ /* 0x0005e8000c101908 */
[----:B------:R2:W-:Y:S04]  /*0510*/  @P0 STG.E desc[UR8][R6.64+0x4], RZ ;  /* 0x000004ff06000986 */ /* 0x0005e8000c101908 */
[----:B------:R2:W-:Y:S04]  /*0520*/  @P0 STG.E desc[UR8][R6.64+0x8], RZ ;  /* 0x000008ff06000986 */ /* 0x0005e8000c101908 */
[----:B------:R2:W-:Y:S01]  /*0530*/  @P0 STG.E desc[UR8][R6.64+0xc], RZ ;  /* 0x00000cff06000986 */ /* 0x0005e2000c101908 */
[----:B------:R-:W-:Y:S05]  /*0540*/  @!P1 BRA `(.L_x_3) ;  /* 0x0000000000349947 */ /* 0x000fea0003800000 */
[----:B------:R-:W0:Y:S01]  /*0550*/  LDCU.64 UR4, c[0x0][0x390] ;  /* 0x00007200ff0477ac */ /* 0x000e220008000a00 */
[C---:B--2---:R-:W-:Y:S01]  /*0560*/  SHF.L.U64.HI R7, R0.reuse, 0x2, R3 ;  /* 0x0000000200077819 */ /* 0x044fe20000010203 */
[----:B------:R-:W-:Y:S02]  /*0570*/  IMAD.SHL.U32 R6, R0, 0x4, RZ ;  /* 0x0000000400067824 */ /* 0x000fe400078e00ff */
[----:B------:R-:W-:Y:S02]  /*0580*/  IMAD.MOV R2, RZ, RZ, -R2 ;  /* 0x000000ffff027224 */ /* 0x000fe400078e0a02 */
[----:B------:R-:W-:-:S03]  /*0590*/  IMAD.WIDE.U32 R6, R9, 0x4, R6 ;  /* 0x0000000409067825 */ /* 0x000fc600078e0006 */
[----:B0-----:R-:W-:-:S04]  /*05a0*/  IADD3 R6, P0, PT, R6, UR4, RZ ;  /* 0x0000000406067c10 */ /* 0x001fc8000ff1e0ff */
[----:B------:R-:W-:-:S09]  /*05b0*/  IADD3.X R7, PT, PT, R7, UR5, RZ, P0, !PT ;  /* 0x0000000507077c10 */ /* 0x000fd200087fe4ff */
.L_x_5:
[----:B------:R-:W-:Y:S01]  /*05c0*/  VIADD R2, R2, 0x1 ;  /* 0x0000000102027836 */ /* 0x000fe20000000000 */
[----:B------:R0:W-:Y:S04]  /*05d0*/  STG.E desc[UR8][R6.64], RZ ;  /* 0x000000ff06007986 */ /* 0x0001e8000c101908 */
[----:B------:R-:W-:Y:S02]  /*05e0*/  ISETP.NE.AND P0, PT, R2, RZ, PT ;  /* 0x000000ff0200720c */ /* 0x000fe40003f05270 */
[----:B0-----:R-:W-:-:S05]  /*05f0*/  IADD3 R6, P1, PT, R6, 0x4, RZ ;  /* 0x0000000406067810 */ /* 0x001fca0007f3e0ff */
[----:B------:R-:W-:-:S06]  /*0600*/  IMAD.X R7, RZ, RZ, R7, P1 ;  /* 0x000000ffff077224 */ /* 0x000fcc00008e0607 */
[----:B------:R-:W-:Y:S05]  /*0610*/  @P0 BRA `(.L_x_5) ;  /* 0xfffffffc00e80947 */ /* 0x000fea000383ffff */
.L_x_3:
[----:B------:R-:W3:Y:S01]  /*0620*/  LDCU UR4, c[0x0][0x380] ;  /* 0x00007000ff0477ac */ /* 0x000ee20008000800 */
[----:B------:R-:W-:Y:S01]  /*0630*/  IMAD.MOV.U32 R8, RZ, RZ, -0x1 ;  /* 0xffffffffff087424 */ /* 0x000fe200078e00ff */
[----:B------:R-:W-:Y:S01]  /*0640*/  MOV R9, RZ ;  /* 0x000000ff00097202 */ /* 0x000fe20000000f00 */
[----:B------:R-:W-:Y:S02]  /*0650*/  IMAD.MOV.U32 R11, RZ, RZ, -0x800001 ;  /* 0xff7fffffff0b7424 */ /* 0x000fe400078e00ff */
[----:B------:R-:W-:Y:S02]  /*0660*/  IMAD.MOV.U32 R2, RZ, RZ, -0x800001 ;  /* 0xff7fffffff027424 */ /* 0x000fe400078e00ff */
[----:B------:R-:W-:Y:S01]  /*0670*/  IMAD.MOV.U32 R13, RZ, RZ, -0x1 ;  /* 0xffffffffff0d7424 */ /* 0x000fe200078e00ff */
[----:B---3--:R-:W-:Y:S02]  /*0680*/  UISETP.GE.U32.AND UP0, UPT, UR4, 0x8, UPT ;  /* 0x000000080400788c */ /* 0x008fe4000bf06070 */
[----:B------:R-:W-:-:S04]  /*0690*/  ULOP3.LUT UR5, UR4, 0x7, URZ, 0xc0, !UPT ;  /* 0x0000000704057892 */ /* 0x000fc8000f8ec0ff */
[----:B------:R-:W-:-:S03]  /*06a0*/  UISETP.NE.AND UP1, UPT, UR5, URZ, UPT ;  /* 0x000000ff0500728c */ /* 0x000fc6000bf25270 */
[----:B------:R-:W-:Y:S08]  /*06b0*/  BRA.U !UP0, `(.L_x_6) ;  /* 0x0000000508747547 */ /* 0x000ff0000b800000 */
[----:B------:R-:W-:Y:S01]  /*06c0*/  ULOP3.LUT UR4, UR4, 0x7ffffff8, URZ, 0xc0, !UPT ;  /* 0x7ffffff804047892 */ /* 0x000fe2000f8ec0ff */
[----:B------:R-:W-:Y:S01]  /*06d0*/  IMAD.MOV.U32 R8, RZ, RZ, -0x1 ;  /* 0xffffffffff087424 */ /* 0x000fe200078e00ff */
[----:B------:R-:W3:Y:S01]  /*06e0*/  LDCU.64 UR6, c[0x0][0x388] ;  /* 0x00007100ff0677ac */ /* 0x000ee20008000a00 */
[----:B------:R-:W-:Y:S02]  /*06f0*/  IMAD.MOV.U32 R11, RZ, RZ, -0x800001 ;  /* 0xff7fffffff0b7424 */ /* 0x000fe400078e00ff */
[----:B------:R-:W-:Y:S02]  /*0700*/  IMAD.MOV.U32 R15, RZ, RZ, RZ ;  /* 0x000000ffff0f7224 */ /* 0x000fe400078e00ff */
[----:B------:R-:W-:-:S07]  /*0710*/  IMAD.U32 R9, RZ, RZ, UR4 ;  /* 0x00000004ff097e24 */ /* 0x000fce000f8e00ff */
.L_x_7:
[----:B012---:R-:W-:-:S04]  /*0720*/  IADD3 R7, P0, PT, R0, R15, RZ ;  /* 0x0000000f00077210 */ /* 0x007fc80007f1e0ff */
[----:B------:R-:W-:Y:S02]  /*0730*/  IADD3.X R10, PT, PT, RZ, R3, RZ, P0, !PT ;  /* 0x00000003ff0a7210 */ /* 0x000fe400007fe4ff */
[----:B---3--:R-:W-:-:S04]  /*0740*/  LEA R6, P0, R7, UR6, 0x2 ;  /* 0x0000000607067c11 */ /* 0x008fc8000f8010ff */
[----:B------:R-:W-:-:S05]  /*0750*/  LEA.HI.X R7, R7, UR7, R10, 0x2, P0 ;  /* 0x0000000707077c11 */ /* 0x000fca00080f140a */
[----:B------:R-:W2:Y:S04]  /*0760*/  LDG.E R12, desc[UR8][R6.64] ;  /* 0x00000008060c7981 */ /* 0x000ea8000c1e1900 */
[----:B------:R-:W3:Y:S04]  /*0770*/  LDG.E R19, desc[UR8][R6.64+0x4] ;  /* 0x0000040806137981 */ /* 0x000ee8000c1e1900 */
[----:B------:R-:W4:Y:S04]  /*0780*/  LDG.E R21, desc[UR8][R6.64+0x8] ;  /* 0x0000080806157981 */ /* 0x000f28000c1e1900 */
[----:B------:R-:W5:Y:S04]  /*0790*/  LDG.E R16, desc[UR8][R6.64+0xc] ;  /* 0x00000c0806107981 */ /* 0x000f68000c1e1900 */
[----:B------:R-:W5:Y:S04]  /*07a0*/  LDG.E R10, desc[UR8][R6.64+0x10] ;  /* 0x00001008060a7981 */ /* 0x000f68000c1e1900 */
[----:B------:R-:W5:Y:S01]  /*07b0*/  LDG.E R17, desc[UR8][R6.64+0x14] ;  /* 0x0000140806117981 */ /* 0x000f62000c1e1900 */
[----:B--2---:R-:W-:-:S13]  /*07c0*/  FSETP.GT.AND P1, PT, R12, R2, PT ;  /* 0x000000020c00720b */ /* 0x004fda0003f24000 */
[----:B------:R-:W-:-:S04]  /*07d0*/  @!P1 FSETP.GT.AND P0, PT, R12, R11, PT ;  /* 0x0000000b0c00920b */ /* 0x000fc80003f04000 */
[----:B------:R-:W-:Y:S01]  /*07e0*/  @!P1 FSEL R14, R12, R11, P0 ;  /* 0x0000000b0c0e9208 */ /* 0x000fe20000000000 */
[----:B------:R-:W-:Y:S01]  /*07f0*/  @!P1 IMAD.MOV.U32 R12, RZ, RZ, R2 ;  /* 0x000000ffff0c9224 */ /* 0x000fe200078e0002 */
[----:B------:R-:W2:Y:S03]  /*0800*/  LDG.E R11, desc[UR8][R6.64+0x18] ;  /* 0x00001808060b7981 */ /* 0x000ea6000c1e1900 */
[----:B------:R-:W-:Y:S01]  /*0810*/  @!P1 IMAD.MOV.U32 R2, RZ, RZ, R14 ;  /* 0x000000ffff029224 */ /* 0x000fe200078e000e */
[----:B---3--:R-:W-:-:S13]  /*0820*/  FSETP.GT.AND P6, PT, R19, R12, PT ;  /* 0x0000000c1300720b */ /* 0x008fda0003fc4000 */
[----:B------:R-:W-:-:S04]  /*0830*/  @!P6 FSETP.GT.AND P3, PT, R19, R2, PT ;  /* 0x000000021300e20b */ /* 0x000fc80003f64000 */
[----:B------:R-:W-:Y:S02]  /*0840*/  @!P6 FSEL R14, R19, R2, P3 ;  /* 0x00000002130ee208 */ /* 0x000fe40001800000 */
[----:B------:R0:W3:Y:S01]  /*0850*/  LDG.E R2, desc[UR8][R6.64+0x1c] ;  /* 0x00001c0806027981 */ /* 0x0000e2000c1e1900 */
[----:B------:R-:W-:Y:S01]  /*0860*/  @!P6 IMAD.MOV.U32 R19, RZ, RZ, R12 ;  /* 0x000000ffff13e224 */ /* 0x000fe200078e000c */
[----:B------:R-:W-:Y:S01]  /*0870*/  @!P1 SEL R8, R15, R8, P0 ;  /* 0x000000080f089207 */ /* 0x000fe20000000000 */
[----:B------:R-:W-:-:S03]  /*0880*/  @!P6 IMAD.MOV.U32 R12, RZ, RZ, R14 ;  /* 0x000000ffff0ce224 */ /* 0x000fc600078e000e */
[----:B----4-:R-:W-:Y:S02]  /*0890*/  FSETP.GT.AND P2, PT, R21, R19, PT ;  /* 0x000000131500720b */ /* 0x010fe40003f44000 */
[----:B0-----:R-:W-:Y:S01]  /*08a0*/  MOV R6, R15 ;  /* 0x0000000f00067202 */ /* 0x001fe20000000f00 */
[----:B------:R-:W-:Y:S02]  /*08b0*/  @!P1 IMAD.MOV.U32 R6, RZ, RZ, R13 ;  /* 0x000000ffff069224 */ /* 0x000fe400078e000d */
[----:B------:R-:W-:Y:S02]  /*08c0*/  @!P1 IMAD.MOV.U32 R13, RZ, RZ, R8 ;  /* 0x000000ffff0d9224 */ /* 0x000fe400078e0008 */
[----:B------:R-:W-:-:S06]  /*08d0*/  VIADD R8, R15, 0x1 ;  /* 0x000000010f087836 */ /* 0x000fcc0000000000 */
[-C--:B------:R-:W-:Y:S02]  /*08e0*/  @!P2 FSETP.GT.AND P5, PT, R21, R12.reuse, PT ;  /* 0x0000000c1500a20b */ /* 0x080fe40003fa4000 */
[----:B------:R-:W-:Y:S01]  /*08f0*/  @!P6 SEL R7, R8, R13, P3 ;  /* 0x0000000d0807e207 */ /* 0x000fe20001800000 */
[----:B------:R-:W-:Y:S01]  /*0900*/  VIADD R13, R15, 0x3 ;  /* 0x000000030f0d7836 */ /* 0x000fe20000000000 */
[----:B------:R-:W-:Y:S01]  /*0910*/  @!P2 FSEL R12, R21, R12, P5 ;  /* 0x0000000c150ca208 */ /* 0x000fe20002800000 */
[----:B------:R-:W-:Y:S01]  /*0920*/  @!P2 IMAD.MOV.U32 R21, RZ, RZ, R19 ;  /* 0x000000ffff15a224 */ /* 0x000fe200078e0013 */
[----:B------:R-:W-:Y:S01]  /*0930*/  @!P6 MOV R8, R6 ;  /* 0x000000060008e202 */ /* 0x000fe20000000f00 */
[----:B------:R-:W-:Y:S02]  /*0940*/  @!P6 IMAD.MOV.U32 R6, RZ, RZ, R7 ;  /* 0x000000ffff06e224 */ /* 0x000fe400078e0007 */
[----:B------:R-:W-:Y:S01]  /*0950*/  @!P2 IMAD.MOV.U32 R19, RZ, RZ, R12 ;  /* 0x000000ffff13a224 */ /* 0x000fe200078e000c */
[----:B-----5:R-:W-:Y:S01]  /*0960*/  FSETP.GT.AND P4, PT, R16, R21, PT ;  /* 0x000000151000720b */ /* 0x020fe20003f84000 */
[----:B------:R-:W-:-:S02]  /*0970*/  VIADD R7, R15, 0x2 ;  /* 0x000000020f077836 */ /* 0x000fc40000000000 */
[----:B------:R-:W-:-:S03]  /*0980*/  VIADD R12, R15, 0x5 ;  /* 0x000000050f0c7836 */ /* 0x000fc60000000000 */
[----:B------:R-:W-:Y:S01]  /*0990*/  @!P2 SEL R6, R7, R6, P5 ;  /* 0x000000060706a207 */ /* 0x000fe20002800000 */
[----:B------:R-:W-:-:S03]  /*09a0*/  @!P2 IMAD.MOV.U32 R7, RZ, RZ, R8 ;  /* 0x000000ffff07a224 */ /* 0x000fc600078e0008 */
[----:B------:R-:W-:Y:S01]  /*09b0*/  @!P2 MOV R8, R6 ;  /* 0x000000060008a202 */ /* 0x000fe20000000f00 */
[----:B------:R-:W-:Y:S02]  /*09c0*/  VIADD R6, R15, 0x4 ;  /* 0x000000040f067836 */ /* 0x000fe40000000000 */
[----:B------:R-:W-:-:S04]  /*09d0*/  @!P4 FSETP.GT.AND P0, PT, R16, R19, PT ;  /* 0x000000131000c20b */ /* 0x000fc80003f04000 */
[----:B------:R-:W-:Y:S01]  /*09e0*/  @!P4 FSEL R19, R16, R19, P0 ;  /* 0x000000131013c208 */ /* 0x000fe20000000000 */
[----:B------:R-:W-:Y:S01]  /*09f0*/  @!P4 IMAD.MOV.U32 R16, RZ, RZ, R21 ;  /* 0x000000ffff10c224 */ /* 0x000fe200078e0015 */
[----:B------:R-:W-:Y:S01]  /*0a00*/  @!P4 SEL R8, R13, R8, P0 ;  /* 0x000000080d08c207 */ /* 0x000fe20000000000 */
[----:B------:R-:W-:Y:S02]  /*0a10*/  @!P4 IMAD.MOV.U32 R13, RZ, RZ, R7 ;  /* 0x000000ffff0dc224 */ /* 0x000fe400078e0007 */
[----:B------:R-:W-:Y:S01]  /*0a20*/  @!P4 IMAD.MOV.U32 R21, RZ, RZ, R19 ;  /* 0x000000ffff15c224 */ /* 0x000fe200078e0013 */
[----:B------:R-:W-:Y:S01]  /*0a30*/  FSETP.GT.AND P1, PT, R10, R16, PT ;  /* 0x000000100a00720b */ /* 0x000fe20003f24000 */
[----:B------:R-:W-:Y:S02]  /*0a40*/  @!P4 IMAD.MOV.U32 R7, RZ, RZ, R8 ;  /* 0x000000ffff07c224 */ /* 0x000fe400078e0008 */
[----:B------:R-:W-:-:S10]  /*0a50*/  VIADD R8, R15, 0x6 ;  /* 0x000000060f087836 */ /* 0x000fd40000000000 */
[----:B------:R-:W-:-:S04]  /*0a60*/  @!P1 FSETP.GT.AND P3, PT, R10, R21, PT ;  /* 0x000000150a00920b */ /* 0x000fc80003f64000 */
[----:B------:R-:W-:Y:S01]  /*0a70*/  @!P1 FSEL R21, R10, R21, P3 ;  /* 0x000000150a159208 */ /* 0x000fe20001800000 */
[----:B------:R-:W-:Y:S01]  /*0a80*/  @!P1 IMAD.MOV.U32 R10, RZ, RZ, R16 ;  /* 0x000000ffff0a9224 */ /* 0x000fe200078e0010 */
[----:B------:R-:W-:Y:S02]  /*0a90*/  @!P1 SEL R7, R6, R7, P3 ;  /* 0x0000000706079207 */ /* 0x000fe40001800000 */
[----:B------:R-:W-:Y:S01]  /*0aa0*/  @!P1 MOV R6, R13 ;  /* 0x0000000d00069202 */ /* 0x000fe20000000f00 */
[----:B------:R-:W-:Y:S01]  /*0ab0*/  @!P1 IMAD.MOV.U32 R16, RZ, RZ, R21 ;  /* 0x000000ffff109224 */ /* 0x000fe200078e0015 */
[----:B------:R-:W-:Y:S01]  /*0ac0*/  FSETP.GT.AND P6, PT, R17, R10, PT ;  /* 0x0000000a1100720b */ /* 0x000fe20003fc4000 */
[----:B------:R-:W-:-:S12]  /*0ad0*/  @!P1 IMAD.MOV.U32 R13, RZ, RZ, R7 ;  /* 0x000000ffff0d9224 */ /* 0x000fd800078e0007 */
[----:B------:R-:W-:-:S04]  /*0ae0*/  @!P6 FSETP.GT.AND P5, PT, R17, R16, PT ;  /* 0x000000101100e20b */ /* 0x000fc80003fa4000 */
[----:B------:R-:W-:Y:S01]  /*0af0*/  @!P6 FSEL R16, R17, R16, P5 ;  /* 0x000000101110e208 */ /* 0x000fe20002800000 */
[----:B------:R-:W-:Y:S01]  /*0b00*/  @!P6 IMAD.MOV.U32 R17, RZ, RZ, R10 ;  /* 0x000000ffff11e224 */ /* 0x000fe200078e000a */
[----:B------:R-:W-:Y:S01]  /*0b10*/  @!P6 SEL R13, R12, R13, P5 ;  /* 0x0000000d0c0de207 */ /* 0x000fe20002800000 */
[----:B------:R-:W-:Y:S02]  /*0b20*/  @!P6 IMAD.MOV.U32 R12, RZ, RZ, R6 ;  /* 0x000000ffff0ce224 */ /* 0x000fe400078e0006 */
[----:B------:R-:W-:Y:S01]  /*0b30*/  @!P6 IMAD.MOV.U32 R10, RZ, RZ, R16 ;  /* 0x000000ffff0ae224 */ /* 0x000fe200078e0010 */
[----:B------:R-:W-:Y:S01]  /*0b40*/  @!P6 MOV R6, R13 ;  /* 0x0000000d0006e202 */ /* 0x000fe20000000f00 */
[C---:B------:R-:W-:Y:S02]  /*0b50*/  VIADD R13, R15.reuse, 0x7 ;  /* 0x000000070f0d7836 */ /* 0x040fe40000000000 */
[----:B------:R-:W-:Y:S01]  /*0b60*/  VIADD R15, R15, 0x8 ;  /* 0x000000080f0f7836 */ /* 0x000fe20000000000 */
[----:B--2---:R-:W-:-:S13]  /*0b70*/  FSETP.GT.AND P2, PT, R11, R17, PT ;  /* 0x000000110b00720b */ /* 0x004fda0003f44000 */
[----:B------:R-:W-:-:S04]  /*0b80*/  @!P2 FSETP.GT.AND P0, PT, R11, R10, PT ;  /* 0x0000000a0b00a20b */ /* 0x000fc80003f04000 */
[----:B------:R-:W-:Y:S01]  /*0b90*/  @!P2 FSEL R10, R11, R10, P0 ;  /* 0x0000000a0b0aa208 */ /* 0x000fe20000000000 */
[----:B------:R-:W-:Y:S01]  /*0ba0*/  @!P2 IMAD.MOV.U32 R11, RZ, RZ, R17 ;  /* 0x000000ffff0ba224 */ /* 0x000fe200078e0011 */
[----:B------:R-:W-:Y:S01]  /*0bb0*/  @!P2 SEL R6, R8, R6, P0 ;  /* 0x000000060806a207 */ /* 0x000fe20000000000 */
[----:B------:R-:W-:Y:S02]  /*0bc0*/  @!P2 IMAD.MOV.U32 R8, RZ, RZ, R12 ;  /* 0x000000ffff08a224 */ /* 0x000fe400078e000c */
[----:B------:R-:W-:Y:S01]  /*0bd0*/  @!P2 IMAD.MOV.U32 R17, RZ, RZ, R10 ;  /* 0x000000ffff11a224 */ /* 0x000fe200078e000a */
[----:B---3--:R-:W-:Y:S01]  /*0be0*/  FSETP.GT.AND P1, PT, R2, R11, PT ;  /* 0x0000000b0200720b */ /* 0x008fe20003f24000 */
[----:B------:R-:W-:Y:S01]  /*0bf0*/  @!P2 IMAD.MOV.U32 R12, RZ, RZ, R6 ;  /* 0x000000ffff0ca224 */ /* 0x000fe200078e0006 */
[----:B------:R-:W-:-:S11]  /*0c00*/  ISETP.NE.AND P2, PT, R15, R9, PT ;  /* 0x000000090f00720c */ /* 0x000fd60003f45270 */
[----:B------:R-:W-:-:S04]  /*0c10*/  @!P1 FSETP.GT.AND P0, PT, R2, R17, PT ;  /* 0x000000110200920b */ /* 0x000fc80003f04000 */
[----:B------:R-:W-:Y:S01]  /*0c20*/  @!P1 SEL R12, R13, R12, P0 ;  /* 0x0000000c0d0c9207 */ /* 0x000fe20000000000 */
[----:B------:R-:W-:Y:S01]  /*0c30*/  @!P1 IMAD.MOV.U32 R13, RZ, RZ, R8 ;  /* 0x000000ffff0d9224 */ /* 0x000fe200078e0008 */
[----:B------:R-:W-:Y:S02]  /*0c40*/  @!P1 FSEL R17, R2, R17, P0 ;  /* 0x0000001102119208 */ /* 0x000fe40000000000 */
[----:B------:R-:W-:Y:S01]  /*0c50*/  @!P1 MOV R2, R11 ;  /* 0x0000000b00029202 */ /* 0x000fe20000000f00 */
[----:B------:R-:W-:Y:S02]  /*0c60*/  @!P1 IMAD.MOV.U32 R8, RZ, RZ, R12 ;  /* 0x000000ffff089224 */ /* 0x000fe400078e000c */
[----:B------:R-:W-:Y:S01]  /*0c70*/  @!P1 IMAD.MOV.U32 R11, RZ, RZ, R17 ;  /* 0x000000ffff0b9224 */ /* 0x000fe200078e0011 */
[----:B------:R-:W-:Y:S06]  /*0c80*/  @P2 BRA `(.L_x_7) ;  /* 0xfffffff800a42947 */ /* 0x000fec000383ffff */
.L_x_6:
[----:B------:R-:W-:Y:S05]  /*0c90*/  BRA.U !UP1, `(.L_x_8) ;  /* 0x0000000509a87547 */ /* 0x000fea000b800000 */
[----:B------:R-:W3:Y:S01]  /*0ca0*/  LDCU UR4, c[0x0][0x380] ;  /* 0x00007000ff0477ac */ /* 0x000ee20008000800 */
[----:B------:R-:W-:Y:S02]  /*0cb0*/  UISETP.GE.U32.AND UP0, UPT, UR5, 0x4, UPT ;  /* 0x000000040500788c */ /* 0x000fe4000bf06070 */
[----:B---3--:R-:W-:-:S04]  /*0cc0*/  ULOP3.LUT UR6, UR4, 0x3, URZ, 0xc0, !UPT ;  /* 0x0000000304067892 */ /* 0x008fc8000f8ec0ff */
[----:B------:R-:W-:-:S03]  /*0cd0*/  UISETP.NE.AND UP1, UPT, UR6, URZ, UPT ;  /* 0x000000ff0600728c */ /* 0x000fc6000bf25270 */
[----:B------:R-:W-:Y:S08]  /*0ce0*/  BRA.U !UP0, `(.L_x_9) ;  /* 0x0000000108b87547 */ /* 0x000ff0000b800000 */
[----:B------:R-:W3:Y:S01]  /*0cf0*/  LDCU.64 UR10, c[0x0][0x388] ;  /* 0x00007100ff0a77ac */ /* 0x000ee20008000a00 */
[----:B012---:R-:W-:-:S05]  /*0d00*/  IADD3 R7, P0, PT, R0, R9, RZ ;  /* 0x0000000900077210 */ /* 0x007fca0007f1e0ff */
[----:B------:R-:W-:Y:S01]  /*0d10*/  IMAD.X R10, RZ, RZ, R3, P0 ;  /* 0x000000ffff0a7224 */ /* 0x000fe200000e0603 */
[----:B---3--:R-:W-:-:S04]  /*0d20*/  LEA R6, P0, R7, UR10, 0x2 ;  /* 0x0000000a07067c11 */ /* 0x008fc8000f8010ff */
[----:B------:R-:W-:-:S05]  /*0d30*/  LEA.HI.X R7, R7, UR11, R10, 0x2, P0 ;  /* 0x0000000b07077c11 */ /* 0x000fca00080f140a */
[----:B------:R-:W2:Y:S04]  /*0d40*/  LDG.E R10, desc[UR8][R6.64] ;  /* 0x00000008060a7981 */ /* 0x000ea8000c1e1900 */
[----:B------:R-:W3:Y:S01]  /*0d50*/  LDG.E R17, desc[UR8][R6.64+0x4] ;  /* 0x0000040806117981 */ /* 0x000ee2000c1e1900 */
[----:B--2---:R-:W-:-:S13]  /*0d60*/  FSETP.GT.AND P2, PT, R10, R2, PT ;  /* 0x000000020a00720b */ /* 0x004fda0003f44000 */
[----:B------:R-:W-:-:S04]  /*0d70*/  @!P2 FSETP.GT.AND P0, PT, R10, R11, PT ;  /* 0x0000000b0a00a20b */ /* 0x000fc80003f04000 */
[----:B------:R-:W-:Y:S01]  /*0d80*/  @!P2 FSEL R12, R10, R11, P0 ;  /* 0x0000000b0a0ca208 */ /* 0x000fe20000000000 */
[----:B------:R-:W-:Y:S01]  /*0d90*/  @!P2 IMAD.MOV.U32 R10, RZ, RZ, R2 ;  /* 0x000000ffff0aa224 */ /* 0x000fe200078e0002 */
[----:B------:R-:W2:Y:S02]  /*0da0*/  LDG.E R11, desc[UR8][R6.64+0x8] ;  /* 0x00000808060b7981 */ /* 0x000ea4000c1e1900 */
[----:B------:R-:W-:Y:S02]  /*0db0*/  @!P2 MOV R2, R12 ;  /* 0x0000000c0002a202 */ /* 0x000fe40000000f00 */
[----:B---3--:R-:W-:-:S13]  /*0dc0*/  FSETP.GT.AND P3, PT, R17, R10, PT ;  /* 0x0000000a1100720b */ /* 0x008fda0003f64000 */
[----:B------:R-:W-:-:S04]  /*0dd0*/  @!P3 FSETP.GT.AND P1, PT, R17, R2, PT ;  /* 0x000000021100b20b */ /* 0x000fc80003f24000 */
[----:B------:R-:W-:Y:S02]  /*0de0*/  @!P3 FSEL R12, R17, R2, P1 ;  /* 0x00000002110cb208 */ /* 0x000fe40000800000 */
[----:B------:R0:W3:Y:S01]  /*0df0*/  LDG.E R2, desc[UR8][R6.64+0xc] ;  /* 0x00000c0806027981 */ /* 0x0000e2000c1e1900 */
[----:B------:R-:W-:Y:S01]  /*0e00*/  @!P3 IMAD.MOV.U32 R17, RZ, RZ, R10 ;  /* 0x000000ffff11b224 */ /* 0x000fe200078e000a */
[C---:B------:R-:W-:Y:S01]  /*0e10*/  @!P2 SEL R8, R9.reuse, R8, P0 ;  /* 0x000000080908a207 */ /* 0x040fe20000000000 */
[----:B------:R-:W-:Y:S01]  /*0e20*/  @!P3 IMAD.MOV.U32 R10, RZ, RZ, R12 ;  /* 0x000000ffff0ab224 */ /* 0x000fe200078e000c */
[----:B------:R-:W-:Y:S01]  /*0e30*/  IADD3 R12, PT, PT, R9, 0x1, RZ ;  /* 0x00000001090c7810 */ /* 0x000fe20007ffe0ff */
[----:B------:R-:W-:Y:S02]  /*0e40*/  IMAD.MOV.U32 R15, RZ, RZ, R9 ;  /* 0x000000ffff0f7224 */ /* 0x000fe400078e0009 */
[----:B------:R-:W-:Y:S02]  /*0e50*/  @!P2 IMAD.MOV.U32 R15, RZ, RZ, R13 ;  /* 0x000000ffff0fa224 */ /* 0x000fe400078e000d */
[----:B------:R-:W-:-:S02]  /*0e60*/  @!P2 IMAD.MOV.U32 R13, RZ, RZ, R8 ;  /* 0x000000ffff0da224 */ /* 0x000fc400078e0008 */
[----:B------:R-:W-:-:S03]  /*0e70*/  VIADD R8, R9, 0x2 ;  /* 0x0000000209087836 */ /* 0x000fc60000000000 */
[----:B0-----:R-:W-:Y:S01]  /*0e80*/  @!P3 SEL R6, R12, R13, P1 ;  /* 0x0000000d0c06b207 */ /* 0x001fe20000800000 */
[----:B------:R-:W-:Y:S02]  /*0e90*/  @!P3 IMAD.MOV.U32 R12, RZ, RZ, R15 ;  /* 0x000000ffff0cb224 */ /* 0x000fe400078e000f */
[C---:B------:R-:W-:Y:S02]  /*0ea0*/  VIADD R13, R9.reuse, 0x3 ;  /* 0x00000003090d7836 */ /* 0x040fe40000000000 */
[----:B------:R-:W-:Y:S02]  /*0eb0*/  @!P3 IMAD.MOV.U32 R15, RZ, RZ, R6 ;  /* 0x000000ffff0fb224 */ /* 0x000fe400078e0006 */
[----:B------:R-:W-:Y:S01]  /*0ec0*/  VIADD R9, R9, 0x4 ;  /* 0x0000000409097836 */ /* 0x000fe20000000000 */
[----:B--2---:R-:W-:-:S13]  /*0ed0*/  FSETP.GT.AND P4, PT, R11, R17, PT ;  /* 0x000000110b00720b */ /* 0x004fda0003f84000 */
[----:B------:R-:W-:-:S04]  /*0ee0*/  @!P4 FSETP.GT.AND P0, PT, R11, R10, PT ;  /* 0x0000000a0b00c20b */ /* 0x000fc80003f04000 */
[----:B------:R-:W-:Y:S01]  /*0ef0*/  @!P4 FSEL R10, R11, R10, P0 ;  /* 0x0000000a0b0ac208 */ /* 0x000fe20000000000 */
[----:B------:R-:W-:Y:S01]  /*0f00*/  @!P4 IMAD.MOV.U32 R11, RZ, RZ, R17 ;  /* 0x000000ffff0bc224 */ /* 0x000fe200078e0011 */
[----:B------:R-:W-:Y:S02]  /*0f10*/  @!P4 SEL R6, R8, R15, P0 ;  /* 0x0000000f0806c207 */ /* 0x000fe40000000000 */
[----:B------:R-:W-:Y:S01]  /*0f20*/  @!P4 MOV R8, R12 ;  /* 0x0000000c0008c202 */ /* 0x000fe20000000f00 */
[----:B------:R-:W-:Y:S01]  /*0f30*/  @!P4 IMAD.MOV.U32 R17, RZ, RZ, R10 ;  /* 0x000000ffff11c224 */ /* 0x000fe200078e000a */
[----:B---3--:R-:W-:Y:S01]  /*0f40*/  FSETP.GT.AND P1, PT, R2, R11, PT ;  /* 0x0000000b0200720b */ /* 0x008fe20003f24000 */
[----:B------:R-:W-:-:S12]  /*0f50*/  @!P4 IMAD.MOV.U32 R12, RZ, RZ, R6 ;  /* 0x000000ffff0cc224 */ /* 0x000fd800078e0006 */
[----:B------:R-:W-:-:S04]  /*0f60*/  @!P1 FSETP.GT.AND P0, PT, R2, R17, PT ;  /* 0x000000110200920b */ /* 0x000fc80003f04000 */
[----:B------:R-:W-:Y:S01]  /*0f70*/  @!P1 FSEL R17, R2, R17, P0 ;  /* 0x0000001102119208 */ /* 0x000fe20000000000 */
[----:B------:R-:W-:Y:S01]  /*0f80*/  @!P1 IMAD.MOV.U32 R2, RZ, RZ, R11 ;  /* 0x000000ffff029224 */ /* 0x000fe200078e000b */
[----:B------:R-:W-:Y:S01]  /*0f90*/  @!P1 SEL R12, R13, R12, P0 ;  /* 0x0000000c0d0c9207 */ /* 0x000fe20000000000 */
[----:B------:R-:W-:Y:S02]  /*0fa0*/  @!P1 IMAD.MOV.U32 R13, RZ, RZ, R8 ;  /* 0x000000ffff0d9224 */ /* 0x000fe400078e0008 */
[----:B------:R-:W-:Y:S01]  /*0fb0*/  @!P1 IMAD.MOV.U32 R11, RZ, RZ, R17 ;  /* 0x000000ffff0b9224 */ /* 0x000fe200078e0011 */
[----:B------:R-:W-:-:S07]  /*0fc0*/  @!P1 MOV R8, R12 ;  /* 0x0000000c00089202 */ /* 0x000fce0000000f00 */
.L_x_9:
[----:B------:R-:W-:Y:S05]  /*0fd0*/  BRA.U !UP1, `(.L_x_8) ;  /* 0x0000000109d87547 */ /* 0x000fea000b800000 */
[----:B------:R-:W-:Y:S01]  /*0fe0*/  UISETP.NE.AND UP0, UPT, UR6, 0x1, UPT ;  /* 0x000000010600788c */ /* 0x000fe2000bf05270 */
[----:B------:R-:W-:Y:S01]  /*0ff0*/  IMAD.MOV.U32 R15, RZ, RZ, R11 ;  /* 0x000000ffff0f7224 */ /* 0x000fe200078e000b */
[----:B------:R-:W-:Y:S01]  /*1000*/  ULOP3.LUT UR4, UR4, 0x1, URZ, 0xc0, !UPT ;  /* 0x0000000104047892 */ /* 0x000fe2000f8ec0ff */
[----:B------:R-:W-:Y:S02]  /*1010*/  IMAD.MOV.U32 R17, RZ, RZ, R2 ;  /* 0x000000ffff117224 */ /* 0x000fe400078e0002 */
[----:B------:R-:W-:Y:S01]  /*1020*/  IMAD.MOV.U32 R10, RZ, RZ, R8 ;  /* 0x000000ffff0a7224 */ /* 0x000fe200078e0008 */
[----:B------:R-:W-:Y:S01]  /*1030*/  UISETP.NE.U32.AND UP1, UPT, UR4, 0x1, UPT ;  /* 0x000000010400788c */ /* 0x000fe2000bf25070 */
[----:B------:R-:W-:Y:S02]  /*1040*/  IMAD.MOV.U32 R12, RZ, RZ, R13 ;  /* 0x000000ffff0c7224 */ /* 0x000fe400078e000d */
[----:B------:R-:W-:Y:S08]  /*1050*/  BRA.U !UP0, `(.L_x_10) ;  /* 0x0000000108787547 */ /* 0x000ff0000b800000 */
[----:B------:R-:W3:Y:S01]  /*1060*/  LDCU.64 UR4, c[0x0][0x388] ;  /* 0x00007100ff0477ac */ /* 0x000ee20008000a00 */
[----:B012---:R-:W-:-:S04]  /*1070*/  IADD3 R7, P0, PT, R0, R9, RZ ;  /* 0x0000000900077210 */ /* 0x007fc80007f1e0ff */
[----:B------:R-:W-:Y:S02]  /*1080*/  IADD3.X R10, PT, PT, RZ, R3, RZ, P0, !PT ;  /* 0x00000003ff0a7210 */ /* 0x000fe400007fe4ff */
[----:B---3--:R-:W-:-:S04]  /*1090*/  LEA R6, P0, R7, UR4, 0x2 ;  /* 0x0000000407067c11 */ /* 0x008fc8000f8010ff */
[----:B------:R-:W-:-:S05]  /*10a0*/  LEA.HI.X R7, R7, UR5, R10, 0x2, P0 ;  /* 0x0000000507077c11 */ /* 0x000fca00080f140a */
[----:B------:R-:W2:Y:S04]  /*10b0*/  LDG.E R15, desc[UR8][R6.64] ;  /* 0x00000008060f7981 */ /* 0x000ea8000c1e1900 */
[----:B------:R-:W3:Y:S01]  /*10c0*/  LDG.E R17, desc[UR8][R6.64+0x4] ;  /* 0x0000040806117981 */ /* 0x000ee2000c1e1900 */
[----:B------:R-:W-:Y:S01]  /*10d0*/  IMAD.MOV.U32 R10, RZ, RZ, R9 ;  /* 0x000000ffff0a7224 */ /* 0x000fe200078e0009 */
[----:B------:R-:W-:Y:S02]  /*10e0*/  IADD3 R12, PT, PT, R9, 0x1, RZ ;  /* 0x00000001090c7810 */ /* 0x000fe40007ffe0ff */
[----:B--2---:R-:W-:-:S13]  /*10f0*/  FSETP.GT.AND P1, PT, R15, R2, PT ;  /* 0x000000020f00720b */ /* 0x004fda0003f24000 */
[----:B------:R-:W-:Y:S01]  /*1100*/  @!P1 FSETP.GT.AND P0, PT, R15, R11, PT ;  /* 0x0000000b0f00920b */ /* 0x000fe20003f04000 */
[----:B------:R-:W-:-:S03]  /*1110*/  @!P1 IMAD.MOV.U32 R10, RZ, RZ, R13 ;  /* 0x000000ffff0a9224 */ /* 0x000fc600078e000d */
[----:B------:R-:W-:Y:S01]  /*1120*/  @!P1 FSEL R11, R15, R11, P0 ;  /* 0x0000000b0f0b9208 */ /* 0x000fe20000000000 */
[----:B------:R-:W-:Y:S01]  /*1130*/  @!P1 IMAD.MOV.U32 R15, RZ, RZ, R2 ;  /* 0x000000ffff0f9224 */ /* 0x000fe200078e0002 */
[C---:B------:R-:W-:Y:S01]  /*1140*/  @!P1 SEL R8, R9.reuse, R8, P0 ;  /* 0x0000000809089207 */ /* 0x040fe20000000000 */
[----:B------:R-:W-:Y:S02]  /*1150*/  VIADD R9, R9, 0x2 ;  /* 0x0000000209097836 */ /* 0x000fe40000000000 */
[----:B------:R-:W-:Y:S01]  /*1160*/  @!P1 IMAD.MOV.U32 R2, RZ, RZ, R11 ;  /* 0x000000ffff029224 */ /* 0x000fe200078e000b */
[----:B---3--:R-:W-:Y:S01]  /*1170*/  FSETP.GT.AND P2, PT, R17, R15, PT ;  /* 0x0000000f1100720b */ /* 0x008fe20003f44000 */
[----:B------:R-:W-:-:S12]  /*1180*/  @!P1 IMAD.MOV.U32 R13, RZ, RZ, R8 ;  /* 0x000000ffff0d9224 */ /* 0x000fd800078e0008 */
[----:B------:R-:W-:-:S04]  /*1190*/  @!P2 FSETP.GT.AND P0, PT, R17, R2, PT ;  /* 0x000000021100a20b */ /* 0x000fc80003f04000 */
[----:B------:R-:W-:Y:S01]  /*11a0*/  @!P2 SEL R6, R12, R13, P0 ;  /* 0x0000000d0c06a207 */ /* 0x000fe20000000000 */
[----:B------:R-:W-:Y:S01]  /*11b0*/  @!P2 IMAD.MOV.U32 R12, RZ, RZ, R10 ;  /* 0x000000ffff0ca224 */ /* 0x000fe200078e000a */
[----:B------:R-:W-:Y:S01]  /*11c0*/  @!P2 FSEL R2, R17, R2, P0 ;  /* 0x000000021102a208 */ /* 0x000fe20000000000 */
[----:B------:R-:W-:Y:S02]  /*11d0*/  @!P2 IMAD.MOV.U32 R17, RZ, RZ, R15 ;  /* 0x000000ffff11a224 */ /* 0x000fe400078e000f */
[----:B------:R-:W-:Y:S01]  /*11e0*/  @!P2 IMAD.MOV.U32 R10, RZ, RZ, R6 ;  /* 0x000000ffff0aa224 */ /* 0x000fe200078e0006 */
[----:B------:R-:W-:Y:S01]  /*11f0*/  MOV R13, R12 ;  /* 0x0000000c000d7202 */ /* 0x000fe20000000f00 */
[----:B------:R-:W-:Y:S02]  /*1200*/  @!P2 IMAD.MOV.U32 R15, RZ, RZ, R2 ;  /* 0x000000ffff0fa224 */ /* 0x000fe400078e0002 */
[----:B------:R-:W-:Y:S02]  /*1210*/  IMAD.MOV.U32 R2, RZ, RZ, R17 ;  /* 0x000000ffff027224 */ /* 0x000fe400078e0011 */
[----:B------:R-:W-:-:S02]  /*1220*/  IMAD.MOV.U32 R8, RZ, RZ, R10 ;  /* 0x000000ffff087224 */ /* 0x000fc400078e000a */
[----:B------:R-:W-:-:S07]  /*1230*/  IMAD.MOV.U32 R11, RZ, RZ, R15 ;  /* 0x000000ffff0b7224 */ /* 0x000fce00078e000f */
.L_x_10:
[----:B------:R-:W-:Y:S05]  /*1240*/  BRA.U UP1, `(.L_x_8) ;  /* 0x00000001013c7547 */ /* 0x000fea000b800000 */
[----:B------:R-:W0:Y:S01]  /*1250*/  LDCU.64 UR4, c[0x0][0x388] ;  /* 0x00007100ff0477ac */ /* 0x000e220008000a00 */
[----:B------:R-:W-:-:S05]  /*1260*/  IADD3 R0, P0, PT, R0, R9, RZ ;  /* 0x0000000900007210 */ /* 0x000fca0007f1e0ff */
[----:B------:R-:W-:Y:S01]  /*1270*/  IMAD.X R3, RZ, RZ, R3, P0 ;  /* 0x000000ffff037224 */ /* 0x000fe200000e0603 */
[----:B012---:R-:W-:-:S04]  /*1280*/  LEA R6, P0, R0, UR4, 0x2 ;  /* 0x0000000400067c11 */ /* 0x007fc8000f8010ff */
[----:B------:R-:W-:-:S05]  /*1290*/  LEA.HI.X R7, R0, UR5, R3, 0x2, P0 ;  /* 0x0000000500077c11 */ /* 0x000fca00080f1403 */
[----:B------:R-:W2:Y:S01]  /*12a0*/  LDG.E R2, desc[UR8][R6.64] ;  /* 0x0000000806027981 */ /* 0x000ea2000c1e1900 */
[----:B------:R-:W-:Y:S01]  /*12b0*/  IMAD.MOV.U32 R11, RZ, RZ, R17 ;  /* 0x000000ffff0b7224 */ /* 0x000fe200078e0011 */
[----:B------:R-:W-:Y:S01]  /*12c0*/  MOV R8, R12 ;  /* 0x0000000c00087202 */ /* 0x000fe20000000f00 */
[----:B------:R-:W-:Y:S01]  /*12d0*/  IMAD.MOV.U32 R13, RZ, RZ, R9 ;  /* 0x000000ffff0d7224 */ /* 0x000fe200078e0009 */
[----:B--2---:R-:W-:-:S13]  /*12e0*/  FSETP.GT.AND P1, PT, R2, R17, PT ;  /* 0x000000110200720b */ /* 0x004fda0003f24000 */
[----:B------:R-:W-:Y:S01]  /*12f0*/  @!P1 FSETP.GT.AND P0, PT, R2, R15, PT ;  /* 0x0000000f0200920b */ /* 0x000fe20003f04000 */
[----:B------:R-:W-:-:S03]  /*1300*/  @!P1 IMAD.MOV.U32 R13, RZ, RZ, R12 ;  /* 0x000000ffff0d9224 */ /* 0x000fc600078e000c */
[----:B------:R-:W-:Y:S01]  /*1310*/  @!P1 FSEL R11, R2, R15, P0 ;  /* 0x0000000f020b9208 */ /* 0x000fe20000000000 */
[----:B------:R-:W-:Y:S01]  /*1320*/  @!P1 IMAD.MOV.U32 R2, RZ, RZ, R17 ;  /* 0x000000ffff029224 */ /* 0x000fe200078e0011 */
[----:B------:R-:W-:-:S07]  /*1330*/  @!P1 SEL R8, R9, R10, P0 ;  /* 0x0000000a09089207 */ /* 0x000fce0000000000 */
.L_x_8:
[--C-:B012---:R-:W-:Y:S01]  /*1340*/  SHF.R.S32.HI R7, RZ, 0x1f, R13.reuse ;  /* 0x0000001fff077819 */ /* 0x107fe2000001140d */
[----:B------:R-:W-:Y:S01]  /*1350*/  IMAD.MOV.U32 R6, RZ, RZ, R13 ;  /* 0x000000ffff067224 */ /* 0x000fe200078e000d */
[----:B------:R-:W-:-:S07]  /*1360*/  SHF.R.S32.HI R9, RZ, 0x1f, R8 ;  /* 0x0000001fff097819 */ /* 0x000fce0000011408 */
.L_x_0:
[CC--:B------:R-:W-:Y:S01]  /*1370*/  FSETP.GT.AND P0, PT, R2.reuse, R11.reuse, PT ;  /* 0x0000000b0200720b */ /* 0x0c0fe20003f04000 */
[----:B------:R-:W-:Y:S02]  /*1380*/  HFMA2 R13, -RZ, RZ, 3.7421875, 0 ;  /* 0x437c0000ff0d7431 */ /* 0x000fe400000001ff */
[----:B------:R-:W-:Y:S01]  /*1390*/  IMAD.MOV.U32 R10, RZ, RZ, 0x3bbb989d ;  /* 0x3bbb989dff0a7424 */ /* 0x000fe200078e00ff */
[----:B------:R-:W-:Y:S01]  /*13a0*/  BSSY.RECONVERGENT B0, `(.L_x_11) ;  /* 0x0000020000007945 */ /* 0x000fe20003800200 */
[----:B------:R-:W-:-:S05]  /*13b0*/  FSEL R0, R2, R11, P0 ;  /* 0x0000000b02007208 */ /* 0x000fca0000000000 */
[C---:B------:R-:W-:Y:S01]  /*13c0*/  FADD R11, -R0.reuse, R11 ;  /* 0x0000000b000b7221 */ /* 0x040fe20000000100 */
[----:B------:R-:W-:-:S03]  /*13d0*/  FADD R0, -R0, R2 ;  /* 0x0000000200007221 */ /* 0x000fc60000000100 */
[-C--:B------:R-:W-:Y:S01]  /*13e0*/  FFMA.SAT R3, R11, R10.reuse, 0.5 ;  /* 0x3f0000000b037423 */ /* 0x080fe2000000200a */
[----:B------:R-:W-:-:S03]  /*13f0*/  FFMA.SAT R2, R0, R10, 0.5 ;  /* 0x3f00000000027423 */ /* 0x000fc6000000200a */
[-C--:B------:R-:W-:Y:S01]  /*1400*/  FFMA.RM R12, R3, R13.reuse, 12582913 ;  /* 0x4b400001030c7423 */ /* 0x080fe2000000400d */
[----:B------:R-:W-:-:S03]  /*1410*/  FFMA.RM R2, R2, R13, 12582913 ;  /* 0x4b40000102027423 */ /* 0x000fc6000000400d */
[----:B------:R-:W-:Y:S01]  /*1420*/  FADD R10, R12, -12583039 ;  /* 0xcb40007f0c0a7421 */ /* 0x000fe20000000000 */
[C---:B------:R-:W-:Y:S01]  /*1430*/  FADD R3, R2.reuse, -12583039 ;  /* 0xcb40007f02037421 */ /* 0x040fe20000000000 */
[----:B------:R-:W-:Y:S02]  /*1440*/  IMAD.SHL.U32 R2, R2, 0x800000, RZ ;  /* 0x0080000002027824 */ /* 0x000fe400078e00ff */
[----:B------:R-:W-:Y:S01]  /*1450*/  FFMA R10, R11, 1.4426950216293334961, -R10 ;  /* 0x3fb8aa3b0b0a7823 */ /* 0x000fe2000000080a */
[----:B------:R-:W-:-:S03]  /*1460*/  FFMA R3, R0, 1.4426950216293334961, -R3 ;  /* 0x3fb8aa3b00037823 */ /* 0x000fc60000000803 */
[----:B------:R-:W-:Y:S01]  /*1470*/  FFMA R11, R11, 1.925963033500011079e-08, R10 ;  /* 0x32a570600b0b7823 */ /* 0x000fe2000000000a */
[----:B------:R-:W-:Y:S01]  /*1480*/  FFMA R10, R0, 1.925963033500011079e-08, R3 ;  /* 0x32a57060000a7823 */ /* 0x000fe20000000003 */
[----:B------:R-:W-:-:S03]  /*1490*/  IMAD.SHL.U32 R0, R12, 0x800000, RZ ;  /* 0x008000000c007824 */ /* 0x000fc600078e00ff */
[----:B------:R-:W0:Y:S08]  /*14a0*/  MUFU.EX2 R3, R10 ;  /* 0x0000000a00037308 */ /* 0x000e300000000800 */
[----:B------:R-:W1:Y:S01]  /*14b0*/  MUFU.EX2 R11, R11 ;  /* 0x0000000b000b7308 */ /* 0x000e620000000800 */
[----:B0-----:R-:W-:Y:S01]  /*14c0*/  FMUL R2, R2, R3 ;  /* 0x0000000302027220 */ /* 0x001fe20000400000 */
[----:B-1----:R-:W-:-:S04]  /*14d0*/  FMUL R0, R0, R11 ;  /* 0x0000000b00007220 */ /* 0x002fc80000400000 */
[----:B------:R-:W-:-:S04]  /*14e0*/  FADD R3, R2, R0 ;  /* 0x0000000002037221 */ /* 0x000fc80000000000 */
[----:B------:R-:W0:Y:S08]  /*14f0*/  MUFU.RCP R12, R3 ;  /* 0x00000003000c7308 */ /* 0x000e300000001000 */
[----:B------:R-:W1:Y:S01]  /*1500*/  FCHK P0, R2, R3 ;  /* 0x0000000302007302 */ /* 0x000e620000000000 */
[----:B0-----:R-:W-:-:S04]  /*1510*/  FFMA R13, -R3, R12, 1 ;  /* 0x3f800000030d7423 */ /* 0x001fc8000000010c */
[----:B------:R-:W-:-:S04]  /*1520*/  FFMA R13, R12, R13, R12 ;  /* 0x0000000d0c0d7223 */ /* 0x000fc8000000000c */
[----:B------:R-:W-:-:S04]  /*1530*/  FFMA R12, R2, R13, RZ ;  /* 0x0000000d020c7223 */ /* 0x000fc800000000ff */
[----:B------:R-:W-:-:S04]  /*1540*/  FFMA R10, -R3, R12, R2 ;  /* 0x0000000c030a7223 */ /* 0x000fc80000000102 */
[----:B------:R-:W-:Y:S01]  /*1550*/  FFMA R13, R13, R10, R12 ;  /* 0x0000000a0d0d7223 */ /* 0x000fe2000000000c */
[----:B-1----:R-:W-:Y:S06]  /*1560*/  @!P0 BRA `(.L_x_12) ;  /* 0x00000000000c8947 */ /* 0x002fec0003800000 */
[----:B------:R-:W-:-:S07]  /*1570*/  MOV R10, 0x1590 ;  /* 0x00001590000a7802 */ /* 0x000fce0000000f00 */
[----:B------:R-:W-:Y:S05]  /*1580*/  CALL.REL.NOINC `($__internal_0_$__cuda_sm3x_div_rn_noftz_f32_slowpath) ;  /* 0x00000000005c7944 */ /* 0x000fea0003c00000 */
[----:B------:R-:W-:-:S07]  /*1590*/  IMAD.MOV.U32 R13, RZ, RZ, R2 ;  /* 0x000000ffff0d7224 */ /* 0x000fce00078e0002 */
.L_x_12:
[----:B------:R-:W-:Y:S05]  /*15a0*/  BSYNC.RECONVERGENT B0 ;  /* 0x0000000000007941 */ /* 0x000fea0003800200 */
.L_x_11:
[----:B------:R-:W0:Y:S01]  /*15b0*/  MUFU.RCP R2, R3 ;  /* 0x0000000300027308 */ /* 0x000e220000001000 */
[C---:B------:R-:W-:Y:S01]  /*15c0*/  LEA R10, P0, R6.reuse, R4, 0x2 ;  /* 0x00000004060a7211 */ /* 0x040fe200078010ff */
[----:B------:R-:W-:Y:S03]  /*15d0*/  BSSY.RECONVERGENT B0, `(.L_x_13) ;  /* 0x000000e000007945 */ /* 0x000fe60003800200 */
[----:B------:R-:W-:-:S05]  /*15e0*/  LEA.HI.X R11, R6, R5, R7, 0x2, P0 ;  /* 0x00000005060b7211 */ /* 0x000fca00000f1407 */
[----:B------:R1:W-:Y:S03]  /*15f0*/  STG.E desc[UR8][R10.64], R13 ;  /* 0x0000000d0a007986 */ /* 0x0003e6000c101908 */
[----:B------:R-:W2:Y:S01]  /*1600*/  FCHK P0, R0, R3 ;  /* 0x0000000300007302 */ /* 0x000ea20000000000 */
[----:B0-----:R-:W-:-:S04]  /*1610*/  FFMA R7, -R3, R2, 1 ;  /* 0x3f80000003077423 */ /* 0x001fc80000000102 */
[----:B------:R-:W-:-:S04]  /*1620*/  FFMA R15, R2, R7, R2 ;  /* 0x00000007020f7223 */ /* 0x000fc80000000002 */
[----:B------:R-:W-:-:S04]  /*1630*/  FFMA R2, R0, R15, RZ ;  /* 0x0000000f00027223 */ /* 0x000fc800000000ff */
[----:B------:R-:W-:-:S04]  /*1640*/  FFMA R7, -R3, R2, R0 ;  /* 0x0000000203077223 */ /* 0x000fc80000000100 */
[----:B------:R-:W-:Y:S01]  /*1650*/  FFMA R7, R15, R7, R2 ;  /* 0x000000070f077223 */ /* 0x000fe20000000002 */
[----:B-12---:R-:W-:Y:S06]  /*1660*/  @!P0 BRA `(.L_x_14) ;  /* 0x0000000000108947 */ /* 0x006fec0003800000 */
[----:B------:R-:W-:Y:S01]  /*1670*/  IMAD.MOV.U32 R2, RZ, RZ, R0 ;  /* 0x000000ffff027224 */ /* 0x000fe200078e0000 */
[----:B------:R-:W-:-:S07]  /*1680*/  MOV R10, 0x16a0 ;  /* 0x000016a0000a7802 */ /* 0x000fce0000000f00 */
[----:B------:R-:W-:Y:S05]  /*1690*/  CALL.REL.NOINC `($__internal_0_$__cuda_sm3x_div_rn_noftz_f32_slowpath) ;  /* 0x0000000000187944 */ /* 0x000fea0003c00000 */
[----:B------:R-:W-:-:S07]  /*16a0*/  IMAD.MOV.U32 R7, RZ, RZ, R2 ;  /* 0x000000ffff077224 */ /* 0x000fce00078e0002 */
.L_x_14:
[----:B------:R-:W-:Y:S05]  /*16b0*/  BSYNC.RECONVERGENT B0 ;  /* 0x0000000000007941 */ /* 0x000fea0003800200 */
.L_x_13:
[----:B------:R-:W-:-:S04]  /*16c0*/  LEA R2, P0, R8, R4, 0x2 ;  /* 0x0000000408027211 */ /* 0x000fc800078010ff */
[----:B------:R-:W-:-:S05]  /*16d0*/  LEA.HI.X R3, R8, R5, R9, 0x2, P0 ;  /* 0x0000000508037211 */ /* 0x000fca00000f1409 */
[----:B------:R-:W-:Y:S01]  /*16e0*/  STG.E desc[UR8][R2.64], R7 ;  /* 0x0000000702007986 */ /* 0x000fe2000c101908 */
[----:B------:R-:W-:Y:S05]  /*16f0*/  EXIT ;  /* 0x000000000000794d */ /* 0x000fea0003800000 */
        .weak           $__internal_0_$__cuda_sm3x_div_rn_noftz_f32_slowpath
        .type           $__internal_0_$__cuda_sm3x_div_rn_noftz_f32_slowpath,@function
        .size           $__internal_0_$__cuda_sm3x_div_rn_noftz_f32_slowpath,(.L_x_27 - $__internal_0_$__cuda_sm3x_div_rn_noftz_f32_slowpath)
$__internal_0_$__cuda_sm3x_div_rn_noftz_f32_slowpath:
[--C-:B------:R-:W-:Y:S01]  /*1700*/  SHF.R.U32.HI R12, RZ, 0x17, R3.reuse ;  /* 0x00000017ff0c7819 */ /* 0x100fe20000011603 */
[----:B------:R-:W-:Y:S01]  /*1710*/  BSSY.RECONVERGENT B1, `(.L_x_15) ;  /* 0x0000063000017945 */ /* 0x000fe20003800200 */
[----:B------:R-:W-:Y:S01]  /*1720*/  SHF.R.U32.HI R11, RZ, 0x17, R2 ;  /* 0x00000017ff0b7819 */ /* 0x000fe20000011602 */
[----:B------:R-:W-:Y:S01]  /*1730*/  IMAD.MOV.U32 R13, RZ, RZ, R3 ;  /* 0x000000ffff0d7224 */ /* 0x000fe200078e0003 */
[----:B------:R-:W-:Y:S02]  /*1740*/  LOP3.LUT R12, R12, 0xff, RZ, 0xc0, !PT ;  /* 0x000000ff0c0c7812 */ /* 0x000fe400078ec0ff */
[----:B------:R-:W-:Y:S02]  /*1750*/  LOP3.LUT R16, R11, 0xff, RZ, 0xc0, !PT ;  /* 0x000000ff0b107812 */ /* 0x000fe400078ec0ff */
[----:B------:R-:W-:-:S03]  /*1760*/  IADD3 R15, PT, PT, R12, -0x1, RZ ;  /* 0xffffffff0c0f7810 */ /* 0x000fc60007ffe0ff */
[----:B------:R-:W-:Y:S01]  /*1770*/  VIADD R14, R16, 0xffffffff ;  /* 0xffffffff100e7836 */ /* 0x000fe20000000000 */
[----:B------:R-:W-:-:S04]  /*1780*/  ISETP.GT.U32.AND P0, PT, R15, 0xfd, PT ;  /* 0x000000fd0f00780c */ /* 0x000fc80003f04070 */
[----:B------:R-:W-:-:S13]  /*1790*/  ISETP.GT.U32.OR P0, PT, R14, 0xfd, P0 ;  /* 0x000000fd0e00780c */ /* 0x000fda0000704470 */
[----:B------:R-:W-:Y:S01]  /*17a0*/  @!P0 IMAD.MOV.U32 R11, RZ, RZ, RZ ;  /* 0x000000ffff0b8224 */ /* 0x000fe200078e00ff */
[----:B------:R-:W-:Y:S06]  /*17b0*/  @!P0 BRA `(.L_x_16) ;  /* 0x00000000005c8947 */ /* 0x000fec0003800000 */
[----:B------:R-:W-:Y:S02]  /*17c0*/  FSETP.GTU.FTZ.AND P0, PT, |R2|, +INF , PT ;  /* 0x7f8000000200780b */ /* 0x000fe40003f1c200 */
[----:B------:R-:W-:-:S04]  /*17d0*/  FSETP.GTU.FTZ.AND P1, PT, |R3|, +INF , PT ;  /* 0x7f8000000300780b */ /* 0x000fc80003f3c200 */
[----:B------:R-:W-:-:S13]  /*17e0*/  PLOP3.LUT P0, PT, P0, P1, PT, 0xf8, 0x8f ;  /* 0x00000000008f781c */ /* 0x000fda0000703f70 */
[----:B------:R-:W-:Y:S05]  /*17f0*/  @P0 BRA `(.L_x_17) ;  /* 0x00000004004c0947 */ /* 0x000fea0003800000 */
[----:B------:R-:W-:-:S13]  /*1800*/  LOP3.LUT P0, RZ, R13, 0x7fffffff, R2, 0xc8, !PT ;  /* 0x7fffffff0dff7812 */ /* 0x000fda000780c802 */
[----:B------:R-:W-:Y:S05]  /*1810*/  @!P0 BRA `(.L_x_18) ;  /* 0x00000004003c8947 */ /* 0x000fea0003800000 */
[C---:B------:R-:W-:Y:S02]  /*1820*/  FSETP.NEU.FTZ.AND P0, PT, |R2|.reuse, +INF , PT ;  /* 0x7f8000000200780b */ /* 0x040fe40003f1d200 */
[----:B------:R-:W-:Y:S02]  /*1830*/  FSETP.NEU.FTZ.AND P2, PT, |R3|, +INF , PT ;  /* 0x7f8000000300780b */ /* 0x000fe40003f5d200 */
[----:B------:R-:W-:-:S11]  /*1840*/  FSETP.NEU.FTZ.AND P1, PT, |R2|, +INF , PT ;  /* 0x7f8000000200780b */ /* 0x000fd60003f3d200 */
[----:B------:R-:W-:Y:S05]  /*1850*/  @!P2 BRA !P0, `(.L_x_18) ;  /* 0x00000004002ca947 */ /* 0x000fea0004000000 */
[----:B------:R-:W-:-:S04]  /*1860*/  LOP3.LUT P0, RZ, R2, 0x7fffffff, RZ, 0xc0, !PT ;  /* 0x7fffffff02ff7812 */ /* 0x000fc8000780c0ff */
[----:B------:R-:W-:-:S13]  /*1870*/  PLOP3.LUT P0, PT, P2, P0, PT, 0x2f, 0xf2 ;  /* 0x0000000000f2781c */ /* 0x000fda0001700577 */
[----:B------:R-:W-:Y:S05]  /*1880*/  @P0 BRA `(.L_x_19) ;  /* 0x0000000400180947 */ /* 0x000fea0003800000 */
[----:B------:R-:W-:-:S04]  /*1890*/  LOP3.LUT P0, RZ, R13, 0x7fffffff, RZ, 0xc0, !PT ;  /* 0x7fffffff0dff7812 */ /* 0x000fc8000780c0ff */
[----:B------:R-:W-:-:S13]  /*18a0*/  PLOP3.LUT P0, PT, P1, P0, PT, 0x2f, 0xf2 ;  /* 0x0000000000f2781c */ /* 0x000fda0000f00577 */
[----:B------:R-:W-:Y:S05]  /*18b0*/  @P0 BRA `(.L_x_20) ;  /* 0x0000000400000947 */ /* 0x000fea0003800000 */
[----:B------:R-:W-:Y:S02]  /*18c0*/  ISETP.GE.AND P0, PT, R14, RZ, PT ;  /* 0x000000ff0e00720c */ /* 0x000fe40003f06270 */
[----:B------:R-:W-:-:S11]  /*18d0*/  ISETP.GE.AND P1, PT, R15, RZ, PT ;  /* 0x000000ff0f00720c */ /* 0x000fd60003f26270 */
[----:B------:R-:W-:Y:S02]  /*18e0*/  @P0 IMAD.MOV.U32 R11, RZ, RZ, RZ ;  /* 0x000000ffff0b0224 */ /* 0x000fe400078e00ff */
[----:B------:R-:W-:Y:S01]  /*18f0*/  @!P0 FFMA R2, R2, 1.84467440737095516160e+19, RZ ;  /* 0x5f80000002028823 */ /* 0x000fe200000000ff */
[----:B------:R-:W-:Y:S02]  /*1900*/  @!P0 IMAD.MOV.U32 R11, RZ, RZ, -0x40 ;  /* 0xffffffc0ff0b8424 */ /* 0x000fe400078e00ff */
[----:B------:R-:W-:-:S03]  /*1910*/  @!P1 FFMA R13, R3, 1.84467440737095516160e+19, RZ ;  /* 0x5f800000030d9823 */ /* 0x000fc600000000ff */
[----:B------:R-:W-:-:S07]  /*1920*/  @!P1 IADD3 R11, PT, PT, R11, 0x40, RZ ;  /* 0x000000400b0b9810 */ /* 0x000fce0007ffe0ff */
.L_x_16:
[----:B------:R-:W-:Y:S01]  /*1930*/  LEA R14, R12, 0xc0800000, 0x17 ;  /* 0xc08000000c0e7811 */ /* 0x000fe200078eb8ff */
[----:B------:R-:W-:Y:S04]  /*1940*/  BSSY.RECONVERGENT B2, `(.L_x_21) ;  /* 0x0000036000027945 */ /* 0x000fe80003800200 */
[----:B------:R-:W-:Y:S02]  /*1950*/  IMAD.IADD R14, R13, 0x1, -R14 ;  /* 0x000000010d0e7824 */ /* 0x000fe400078e0a0e */
[----:B------:R-:W-:Y:S02]  /*1960*/  VIADD R13, R16, 0xffffff81 ;  /* 0xffffff81100d7836 */ /* 0x000fe40000000000 */
[----:B------:R0:W1:Y:S01]  /*1970*/  MUFU.RCP R15, R14 ;  /* 0x0000000e000f7308 */ /* 0x0000620000001000 */
[----:B------:R-:W-:Y:S01]  /*1980*/  FADD.FTZ R17, -R14, -RZ ;  /* 0x800000ff0e117221 */ /* 0x000fe20000010100 */
[C---:B------:R-:W-:Y:S01]  /*1990*/  IMAD R2, R13.reuse, -0x800000, R2 ;  /* 0xff8000000d027824 */ /* 0x040fe200078e0202 */
[----:B0-----:R-:W-:-:S05]  /*19a0*/  IADD3 R14, PT, PT, R13, 0x7f, -R12 ;  /* 0x0000007f0d0e7810 */ /* 0x001fca0007ffe80c */
[----:B------:R-:W-:Y:S02]  /*19b0*/  IMAD.IADD R11, R14, 0x1, R11 ;  /* 0x000000010e0b7824 */ /* 0x000fe400078e020b */
[----:B-1----:R-:W-:-:S04]  /*19c0*/  FFMA R16, R15, R17, 1 ;  /* 0x3f8000000f107423 */ /* 0x002fc80000000011 */
[----:B------:R-:W-:-:S04]  /*19d0*/  FFMA R18, R15, R16, R15 ;  /* 0x000000100f127223 */ /* 0x000fc8000000000f */
[----:B------:R-:W-:-:S04]  /*19e0*/  FFMA R15, R2, R18, RZ ;  /* 0x00000012020f7223 */ /* 0x000fc800000000ff */
[----:B------:R-:W-:-:S04]  /*19f0*/  FFMA R16, R17, R15, R2 ;  /* 0x0000000f11107223 */ /* 0x000fc80000000002 */
[----:B------:R-:W-:-:S04]  /*1a00*/  FFMA R15, R18, R16, R15 ;  /* 0x00000010120f7223 */ /* 0x000fc8000000000f */
[----:B------:R-:W-:-:S04]  /*1a10*/  FFMA R16, R17, R15, R2 ;  /* 0x0000000f11107223 */ /* 0x000fc80000000002 */
[----:B------:R-:W-:-:S05]  /*1a20*/  FFMA R2, R18, R16, R15 ;  /* 0x0000001012027223 */ /* 0x000fca000000000f */
[----:B------:R-:W-:-:S04]  /*1a30*/  SHF.R.U32.HI R12, RZ, 0x17, R2 ;  /* 0x00000017ff0c7819 */ /* 0x000fc80000011602 */
[----:B------:R-:W-:-:S05]  /*1a40*/  LOP3.LUT R12, R12, 0xff, RZ, 0xc0, !PT ;  /* 0x000000ff0c0c7812 */ /* 0x000fca00078ec0ff */
[----:B------:R-:W-:-:S04]  /*1a50*/  IMAD.IADD R17, R12, 0x1, R11 ;  /* 0x000000010c117824 */ /* 0x000fc800078e020b */
[----:B------:R-:W-:-:S05]  /*1a60*/  VIADD R12, R17, 0xffffffff ;  /* 0xffffffff110c7836 */ /* 0x000fca0000000000 */
[----:B------:R-:W-:-:S13]  /*1a70*/  ISETP.GE.U32.AND P0, PT, R12, 0xfe, PT ;  /* 0x000000fe0c00780c */ /* 0x000fda0003f06070 */
[----:B------:R-:W-:Y:S05]  /*1a80*/  @!P0 BRA `(.L_x_22) ;  /* 0x0000000000808947 */ /* 0x000fea0003800000 */
[----:B------:R-:W-:-:S13]  /*1a90*/  ISETP.GT.AND P0, PT, R17, 0xfe, PT ;  /* 0x000000fe1100780c */ /* 0x000fda0003f04270 */
[----:B------:R-:W-:Y:S05]  /*1aa0*/  @P0 BRA `(.L_x_23) ;  /* 0x00000000006c0947 */ /* 0x000fea0003800000 */
[----:B------:R-:W-:-:S13]  /*1ab0*/  ISETP.GE.AND P0, PT, R17, 0x1, PT ;  /* 0x000000011100780c */ /* 0x000fda0003f06270 */
[----:B------:R-:W-:Y:S05]  /*1ac0*/  @P0 BRA `(.L_x_24) ;  /* 0x0000000000740947 */ /* 0x000fea0003800000 */
[----:B------:R-:W-:Y:S02]  /*1ad0*/  ISETP.GE.AND P0, PT, R17, -0x18, PT ;  /* 0xffffffe81100780c */ /* 0x000fe40003f06270 */
[----:B------:R-:W-:-:S11]  /*1ae0*/  LOP3.LUT R2, R2, 0x80000000, RZ, 0xc0, !PT ;  /* 0x8000000002027812 */ /* 0x000fd600078ec0ff */
[----:B------:R-:W-:Y:S05]  /*1af0*/  @!P0 BRA `(.L_x_24) ;  /* 0x0000000000688947 */ /* 0x000fea0003800000 */
[CCC-:B------:R-:W-:Y:S01]  /*1b00*/  FFMA.RZ R11, R18.reuse, R16.reuse, R15.reuse ;  /* 0x00000010120b7223 */ /* 0x1c0fe2000000c00f */
[C---:B------:R-:W-:Y:S01]  /*1b10*/  IADD3 R14, PT, PT, R17.reuse, 0x20, RZ ;  /* 0x00000020110e7810 */ /* 0x040fe20007ffe0ff */
[CCC-:B------:R-:W-:Y:S01]  /*1b20*/  FFMA.RM R12, R18.reuse, R16.reuse, R15.reuse ;  /* 0x00000010120c7223 */ /* 0x1c0fe2000000400f */
[----:B------:R-:W-:Y:S02]  /*1b30*/  ISETP.NE.AND P2, PT, R17, RZ, PT ;  /* 0x000000ff1100720c */ /* 0x000fe40003f45270 */
[----:B------:R-:W-:Y:S01]  /*1b40*/  LOP3.LUT R13, R11, 0x7fffff, RZ, 0xc0, !PT ;  /* 0x007fffff0b0d7812 */ /* 0x000fe200078ec0ff */
[----:B------:R-:W-:Y:S01]  /*1b50*/  FFMA.RP R11, R18, R16, R15 ;  /* 0x00000010120b7223 */ /* 0x000fe2000000800f */
[----:B------:R-:W-:Y:S01]  /*1b60*/  IMAD.MOV R15, RZ, RZ, -R17 ;  /* 0x000000ffff0f7224 */ /* 0x000fe200078e0a11 */
[----:B------:R-:W-:Y:S02]  /*1b70*/  ISETP.NE.AND P1, PT, R17, RZ, PT ;  /* 0x000000ff1100720c */ /* 0x000fe40003f25270 */
[----:B------:R-:W-:-:S02]  /*1b80*/  LOP3.LUT R13, R13, 0x800000, RZ, 0xfc, !PT ;  /* 0x008000000d0d7812 */ /* 0x000fc400078efcff */
[----:B------:R-:W-:Y:S02]  /*1b90*/  FSETP.NEU.FTZ.AND P0, PT, R11, R12, PT ;  /* 0x0000000c0b00720b */ /* 0x000fe40003f1d000 */
[----:B------:R-:W-:Y:S02]  /*1ba0*/  SHF.L.U32 R14, R13, R14, RZ ;  /* 0x0000000e0d0e7219 */ /* 0x000fe400000006ff */
[----:B------:R-:W-:Y:S02]  /*1bb0*/  SEL R12, R15, RZ, P2 ;  /* 0x000000ff0f0c7207 */ /* 0x000fe40001000000 */
[----:B------:R-:W-:Y:S02]  /*1bc0*/  ISETP.NE.AND P1, PT, R14, RZ, P1 ;  /* 0x000000ff0e00720c */ /* 0x000fe40000f25270 */
[----:B------:R-:W-:Y:S02]  /*1bd0*/  SHF.R.U32.HI R12, RZ, R12, R13 ;  /* 0x0000000cff0c7219 */ /* 0x000fe4000001160d */
[----:B------:R-:W-:-:S02]  /*1be0*/  PLOP3.LUT P0, PT, P0, P1, PT, 0xf8, 0x8f ;  /* 0x00000000008f781c */ /* 0x000fc40000703f70 */
[----:B------:R-:W-:Y:S02]  /*1bf0*/  SHF.R.U32.HI R14, RZ, 0x1, R12 ;  /* 0x00000001ff0e7819 */ /* 0x000fe4000001160c */
[----:B------:R-:W-:-:S04]  /*1c00*/  SEL R11, RZ, 0x1, !P0 ;  /* 0x00000001ff0b7807 */ /* 0x000fc80004000000 */
[----:B------:R-:W-:-:S04]  /*1c10*/  LOP3.LUT R11, R11, 0x1, R14, 0xf8, !PT ;  /* 0x000000010b0b7812 */ /* 0x000fc800078ef80e */
[----:B------:R-:W-:-:S05]  /*1c20*/  LOP3.LUT R11, R11, R12, RZ, 0xc0, !PT ;  /* 0x0000000c0b0b7212 */ /* 0x000fca00078ec0ff */
[----:B------:R-:W-:-:S05]  /*1c30*/  IMAD.IADD R11, R14, 0x1, R11 ;  /* 0x000000010e0b7824 */ /* 0x000fca00078e020b */
[----:B------:R-:W-:Y:S01]  /*1c40*/  LOP3.LUT R2, R11, R2, RZ, 0xfc, !PT ;  /* 0x000000020b027212 */ /* 0x000fe200078efcff */
[----:B------:R-:W-:Y:S06]  /*1c50*/  BRA `(.L_x_24) ;  /* 0x0000000000107947 */ /* 0x000fec0003800000 */
.L_x_23:
[----:B------:R-:W-:-:S04]  /*1c60*/  LOP3.LUT R2, R2, 0x80000000, RZ, 0xc0, !PT ;  /* 0x8000000002027812 */ /* 0x000fc800078ec0ff */
[----:B------:R-:W-:Y:S01]  /*1c70*/  LOP3.LUT R2, R2, 0x7f800000, RZ, 0xfc, !PT ;  /* 0x7f80000002027812 */ /* 0x000fe200078efcff */
[----:B------:R-:W-:Y:S06]  /*1c80*/  BRA `(.L_x_24) ;  /* 0x0000000000047947 */ /* 0x000fec0003800000 */
.L_x_22:
[----:B------:R-:W-:-:S07]  /*1c90*/  IMAD R2, R11, 0x800000, R2 ;  /* 0x008000000b027824 */ /* 0x000fce00078e0202 */
.L_x_24:
[----:B------:R-:W-:Y:S05]  /*1ca0*/  BSYNC.RECONVERGENT B2 ;  /* 0x0000000000027941 */ /* 0x000fea0003800200 */
.L_x_21:
[----:B------:R-:W-:Y:S05]  /*1cb0*/  BRA `(.L_x_25) ;  /* 0x0000000000207947 */ /* 0x000fea0003800000 */
.L_x_20:
[----:B------:R-:W-:-:S04]  /*1cc0*/  LOP3.LUT R2, R13, 0x80000000, R2, 0x48, !PT ;  /* 0x800000000d027812 */ /* 0x000fc800078e4802 */
[----:B------:R-:W-:Y:S01]  /*1cd0*/  LOP3.LUT R2, R2, 0x7f800000, RZ, 0xfc, !PT ;  /* 0x7f80000002027812 */ /* 0x000fe200078efcff */
[----:B------:R-:W-:Y:S06]  /*1ce0*/  BRA `(.L_x_25) ;  /* 0x0000000000147947 */ /* 0x000fec0003800000 */
.L_x_19:
[----:B------:R-:W-:Y:S01]  /*1cf0*/  LOP3.LUT R2, R13, 0x80000000, R2, 0x48, !PT ;  /* 0x800000000d027812 */ /* 0x000fe200078e4802 */
[----:B------:R-:W-:Y:S06]  /*1d00*/  BRA `(.L_x_25) ;  /* 0x00000000000c7947 */ /* 0x000fec0003800000 */
.L_x_18:
[----:B------:R-:W0:Y:S01]  /*1d10*/  MUFU.RSQ R2, -QNAN ;  /* 0xffc0000000027908 */ /* 0x000e220000001400 */
[----:B------:R-:W-:Y:S05]  /*1d20*/  BRA `(.L_x_25) ;  /* 0x0000000000047947 */ /* 0x000fea0003800000 */
.L_x_17:
[----:B------:R-:W-:-:S07]  /*1d30*/  FADD.FTZ R2, R2, R3 ;  /* 0x0000000302027221 */ /* 0x000fce0000010000 */
.L_x_25:
[----:B------:R-:W-:Y:S05]  /*1d40*/  BSYNC.RECONVERGENT B1 ;  /* 0x0000000000017941 */ /* 0x000fea0003800200 */
.L_x_15:
[----:B------:R-:W-:-:S04]  /*1d50*/  IMAD.MOV.U32 R11, RZ, RZ, 0x0 ;  /* 0x00000000ff0b7424 */ /* 0x000fc800078e00ff */
[----:B0-----:R-:W-:Y:S05]  /*1d60*/  RET.REL.NODEC R10 `(kernel) ;  /* 0xffffffe00aa47950 */ /* 0x001fea0003c3ffff */
.L_x_26:
[----:B------:R-:W-:-:S00]  /*1d70*/  BRA `(.L_x_26) ;  /* 0xfffffffc00fc7947 */ /* 0x000fc0000383ffff */
[----:B------:R-:W-:-:S00]  /*1d80*/  NOP ;  /* 0x0000000000007918 */ /* 0x000fc00000000000 */
[----:B------:R-:W-:-:S00]  /*1d90*/  NOP ;  /* 0x0000000000007918 */ /* 0x000fc00000000000 */
[----:B------:R-:W-:-:S00]  /*1da0*/  NOP ;  /* 0x0000000000007918 */ /* 0x000fc00000000000 */
[----:B------:R-:W-:-:S00]  /*1db0*/  NOP ;  /* 0x0000000000007918 */ /* 0x000fc00000000000 */
[----:B------:R-:W-:-:S00]  /*1dc0*/  NOP ;  /* 0x0000000000007918 */ /* 0x000fc00000000000 */
[----:B------:R-:W-:-:S00]  /*1dd0*/  NOP ;  /* 0x0000000000007918 */ /* 0x000fc00000000000 */
[----:B------:R-:W-:-:S00]  /*1de0*/  NOP ;  /* 0x0000000000007918 */ /* 0x000fc00000000000 */
[----:B------:R-:W-:-:S00]  /*1df0*/  NOP ;  /* 0x0000000000007918 */ /* 0x000fc00000000000 */
.L_x_27:


//--------------------- .nv.shared.reserved.0     --------------------------
	.section	.nv.shared.reserved.0,"aw",@nobits
	.weak		__nv_reservedSMEM_offset_0_alias
	.size		__nv_reservedSMEM_offset_0_alias, 0, 64
	.other		__nv_reservedSMEM_offset_0_alias,@"STO_CUDA_RESERVED_SHARED STV_DEFAULT"
__nv_reservedSMEM_offset_0_alias:
	.zero		0
	.zero		64


//--------------------- .nv.constant0.kernel      --------------------------
	.section	.nv.constant0.kernel,"a",@progbits
	.sectionflags	@""
	.align	4
.nv.constant0.kernel:
	.zero		920


//--------------------- SYMBOLS --------------------------

	.type		.nv.reservedSmem.offset0,@object
	.size		.nv.reservedSmem.offset0,0x4
